	.target	sm_90a

	.elftype	@"ET_EXEC"


//--------------------- .note.nv.tkinfo           --------------------------
	.section	.note.nv.tkinfo,"",@"SHT_NOTE"
	.sectionflags	@"SHF_NOTE_NV_TKINFO"
	.tkinfo
        /*0018*/ 	.word	0x00000002
        /*0030*/ 	.string	""
        /*0030*/ 	.string	"ptxas"
        /*0030*/ 	.string	"Cuda compilation tools, release 13.0, V13.0.88"
        /*0030*/ 	.string	"Build cuda_13.0.r13.0/compiler.36424714_0"
        /*0030*/ 	.string	"-arch sm_90a -m 64 "



//--------------------- .note.nv.cuinfo           --------------------------
	.section	.note.nv.cuinfo,"",@"SHT_NOTE"
	.sectionflags	@"SHF_NOTE_NV_CUINFO"
        /*0018*/ 	.short	0x0002
        /*001a*/ 	.short	0x005a
        /*001c*/ 	.short	0x0082
	.zero		2


//--------------------- .nv.info                  --------------------------
	.section	.nv.info,"",@"SHT_CUDA_INFO"
	.align	4


	//----- nvinfo : EIATTR_REGCOUNT
	.align		4
        /*0000*/ 	.byte	0x04, 0x2f
        /*0002*/ 	.short	(.L_12 - .L_11)
	.align		4
.L_11:
        /*0004*/ 	.word	index@(_ZN7cutlass13device_kernelINS_4gemm6kernel13GemmUniversalIN4cute5tupleIJiiiiEEENS1_10collective13CollectiveMmaINS1_37MainloopSm90TmaGmmaWarpSpecializedFP8ILi16ENS5_IJNS4_1CILi1EEESB_SB_EEENS1_35KernelTmaWarpSpecializedCooperativeEEENS5_IJNSA_ILi192EEENSA_ILi240EEENSA_ILi32EEEEEENS_12float_e4m3_tENS5_IJlSB_lEEESJ_SK_NS4_8TiledMMAINS4_8MMA_AtomIJNS4_4SM904GMMA30MMA_64x16x32_F32E4M3E4M3_SS_TNILNSO_7ScaleInE1ELSQ_1EEEEEENS4_6LayoutINS5_IJNSA_ILi2EEESB_SB_EEENS5_IJSB_NSA_ILi0EEESW_EEEEENS5_IJNS4_10UnderscoreESZ_SZ_EEEEENS4_13SM90_TMA_LOADENS4_14ComposedLayoutINS4_7SwizzleILi1ELi4ELi3EEENS4_18smem_ptr_flag_bitsILi8EEENST_INS5_IJNSA_ILi8EEESH_EEENS5_IJSH_SB_EEEEEEEvNS4_8identityES12_S1C_vS1D_EENS_8epilogue10collective6detail29Sm90TmaWarpSpecializedAdapterINS1G_15DefaultEpilogueISJ_SK_SK_NS1F_6thread17LinearCombinationISJ_Li1EffLNS1K_9ScaleType4KindE0ELNS_15FloatRoundStyleE2ESJ_EENS1_15EpilogueDefaultEEEEEvvEEEEvNT_6ParamsE)
        /*0008*/ 	.word	0x000000a8


	//----- nvinfo : EIATTR_FRAME_SIZE
	.align		4
.L_12:
        /*000c*/ 	.byte	0x04, 0x11
        /*000e*/ 	.short	(.L_14 - .L_13)
	.align		4
.L_13:
        /*0010*/ 	.word	index@(_ZN7cutlass13device_kernelINS_4gemm6kernel13GemmUniversalIN4cute5tupleIJiiiiEEENS1_10collective13CollectiveMmaINS1_37MainloopSm90TmaGmmaWarpSpecializedFP8ILi16ENS5_IJNS4_1CILi1EEESB_SB_EEENS1_35KernelTmaWarpSpecializedCooperativeEEENS5_IJNSA_ILi192EEENSA_ILi240EEENSA_ILi32EEEEEENS_12float_e4m3_tENS5_IJlSB_lEEESJ_SK_NS4_8TiledMMAINS4_8MMA_AtomIJNS4_4SM904GMMA30MMA_64x16x32_F32E4M3E4M3_SS_TNILNSO_7ScaleInE1ELSQ_1EEEEEENS4_6LayoutINS5_IJNSA_ILi2EEESB_SB_EEENS5_IJSB_NSA_ILi0EEESW_EEEEENS5_IJNS4_10UnderscoreESZ_SZ_EEEEENS4_13SM90_TMA_LOADENS4_14ComposedLayoutINS4_7SwizzleILi1ELi4ELi3EEENS4_18smem_ptr_flag_bitsILi8EEENST_INS5_IJNSA_ILi8EEESH_EEENS5_IJSH_SB_EEEEEEEvNS4_8identityES12_S1C_vS1D_EENS_8epilogue10collective6detail29Sm90TmaWarpSpecializedAdapterINS1G_15DefaultEpilogueISJ_SK_SK_NS1F_6thread17LinearCombinationISJ_Li1EffLNS1K_9ScaleType4KindE0ELNS_15FloatRoundStyleE2ESJ_EENS1_15EpilogueDefaultEEEEEvvEEEEvNT_6ParamsE)
        /*0014*/ 	.word	0x000004e0


	//----- nvinfo : EIATTR_MIN_STACK_SIZE
	.align		4
.L_14:
        /*0018*/ 	.byte	0x04, 0x12
        /*001a*/ 	.short	(.L_16 - .L_15)
	.align		4
.L_15:
        /*001c*/ 	.word	index@(_ZN7cutlass13device_kernelINS_4gemm6kernel13GemmUniversalIN4cute5tupleIJiiiiEEENS1_10collective13CollectiveMmaINS1_37MainloopSm90TmaGmmaWarpSpecializedFP8ILi16ENS5_IJNS4_1CILi1EEESB_SB_EEENS1_35KernelTmaWarpSpecializedCooperativeEEENS5_IJNSA_ILi192EEENSA_ILi240EEENSA_ILi32EEEEEENS_12float_e4m3_tENS5_IJlSB_lEEESJ_SK_NS4_8TiledMMAINS4_8MMA_AtomIJNS4_4SM904GMMA30MMA_64x16x32_F32E4M3E4M3_SS_TNILNSO_7ScaleInE1ELSQ_1EEEEEENS4_6LayoutINS5_IJNSA_ILi2EEESB_SB_EEENS5_IJSB_NSA_ILi0EEESW_EEEEENS5_IJNS4_10UnderscoreESZ_SZ_EEEEENS4_13SM90_TMA_LOADENS4_14ComposedLayoutINS4_7SwizzleILi1ELi4ELi3EEENS4_18smem_ptr_flag_bitsILi8EEENST_INS5_IJNSA_ILi8EEESH_EEENS5_IJSH_SB_EEEEEEEvNS4_8identityES12_S1C_vS1D_EENS_8epilogue10collective6detail29Sm90TmaWarpSpecializedAdapterINS1G_15DefaultEpilogueISJ_SK_SK_NS1F_6thread17LinearCombinationISJ_Li1EffLNS1K_9ScaleType4KindE0ELNS_15FloatRoundStyleE2ESJ_EENS1_15EpilogueDefaultEEEEEvvEEEEvNT_6ParamsE)
        /*0020*/ 	.word	0x000004e0
.L_16:


//--------------------- .nv.compat                --------------------------
	.section	.nv.compat,"",@"SHT_CUDA_COMPAT_INFO"
	.align	4
        /*0000*/ 	.byte	0x02, 0x09, 0x01, 0x00, 0x02, 0x02, 0x04, 0x00, 0x02, 0x05, 0x05, 0x00, 0x03, 0x07, 0x01, 0x01
        /*0010*/ 	.byte	0x02, 0x03, 0x01, 0x00, 0x02, 0x06, 0x01, 0x00, 0x04, 0x0b, 0x08, 0x00, 0x00, 0x00, 0x00, 0x00
        /*0020*/ 	.byte	0x00, 0x00, 0x00, 0x00


//--------------------- .nv.info._ZN7cutlass13device_kernelINS_4gemm6kernel13GemmUniversalIN4cute5tupleIJiiiiEEENS1_10collective13CollectiveMmaINS1_37MainloopSm90TmaGmmaWarpSpecializedFP8ILi16ENS5_IJNS4_1CILi1EEESB_SB_EEENS1_35KernelTmaWarpSpecializedCooperativeEEENS5_IJNSA_ILi192EEENSA_ILi240EEENSA_ILi32EEEEEENS_12float_e4m3_tENS5_IJlSB_lEEESJ_SK_NS4_8TiledMMAINS4_8MMA_AtomIJNS4_4SM904GMMA30MMA_64x16x32_F32E4M3E4M3_SS_TNILNSO_7ScaleInE1ELSQ_1EEEEEENS4_6LayoutINS5_IJNSA_ILi2EEESB_SB_EEENS5_IJSB_NSA_ILi0EEESW_EEEEENS5_IJNS4_10UnderscoreESZ_SZ_EEEEENS4_13SM90_TMA_LOADENS4_14ComposedLayoutINS4_7SwizzleILi1ELi4ELi3EEENS4_18smem_ptr_flag_bitsILi8EEENST_INS5_IJNSA_ILi8EEESH_EEENS5_IJSH_SB_EEEEEEEvNS4_8identityES12_S1C_vS1D_EENS_8epilogue10collective6detail29Sm90TmaWarpSpecializedAdapterINS1G_15DefaultEpilogueISJ_SK_SK_NS1F_6thread17LinearCombinationISJ_Li1EffLNS1K_9ScaleType4KindE0ELNS_15FloatRoundStyleE2ESJ_EENS1_15EpilogueDefaultEEEEEvvEEEEvNT_6ParamsE --------------------------
	.section	.nv.info._ZN7cutlass13device_kernelINS_4gemm6kernel13GemmUniversalIN4cute5tupleIJiiiiEEENS1_10collective13CollectiveMmaINS1_37MainloopSm90TmaGmmaWarpSpecializedFP8ILi16ENS5_IJNS4_1CILi1EEESB_SB_EEENS1_35KernelTmaWarpSpecializedCooperativeEEENS5_IJNSA_ILi192EEENSA_ILi240EEENSA_ILi32EEEEEENS_12float_e4m3_tENS5_IJlSB_lEEESJ_SK_NS4_8TiledMMAINS4_8MMA_AtomIJNS4_4SM904GMMA30MMA_64x16x32_F32E4M3E4M3_SS_TNILNSO_7ScaleInE1ELSQ_1EEEEEENS4_6LayoutINS5_IJNSA_ILi2EEESB_SB_EEENS5_IJSB_NSA_ILi0EEESW_EEEEENS5_IJNS4_10UnderscoreESZ_SZ_EEEEENS4_13SM90_TMA_LOADENS4_14ComposedLayoutINS4_7SwizzleILi1ELi4ELi3EEENS4_18smem_ptr_flag_bitsILi8EEENST_INS5_IJNSA_ILi8EEESH_EEENS5_IJSH_SB_EEEEEEEvNS4_8identityES12_S1C_vS1D_EENS_8epilogue10collective6detail29Sm90TmaWarpSpecializedAdapterINS1G_15DefaultEpilogueISJ_SK_SK_NS1F_6thread17LinearCombinationISJ_Li1EffLNS1K_9ScaleType4KindE0ELNS_15FloatRoundStyleE2ESJ_EENS1_15EpilogueDefaultEEEEEvvEEEEvNT_6ParamsE,"",@"SHT_CUDA_INFO"
	.sectionflags	@""
	.align	4


	//----- nvinfo : EIATTR_CUDA_API_VERSION
	.align		4
        /*0000*/ 	.byte	0x04, 0x37
        /*0002*/ 	.short	(.L_18 - .L_17)
.L_17:
        /*0004*/ 	.word	0x00000082


	//----- nvinfo : EIATTR_KPARAM_INFO
	.align		4
.L_18:
        /*0008*/ 	.byte	0x04, 0x17
        /*000a*/ 	.short	(.L_20 - .L_19)
.L_19:
        /*000c*/ 	.word	0x00000000
        /*0010*/ 	.short	0x0000
        /*0012*/ 	.short	0x0070
        /*0014*/ 	.byte	0x00, 0xf0, 0x01, 0x10


	//----- nvinfo : EIATTR_SPARSE_MMA_MASK
	.align		4
.L_20:
        /*0018*/ 	.byte	0x03, 0x50
        /*001a*/ 	.short	0x0000


	//----- nvinfo : EIATTR_MAXREG_COUNT
	.align		4
        /*001c*/ 	.byte	0x03, 0x1b
        /*001e*/ 	.short	0x00a8


	//----- nvinfo : EIATTR_NUM_BARRIERS
	.align		4
        /*0020*/ 	.byte	0x02, 0x4c
        /*0022*/ 	.byte	0x01
	.zero		1


	//----- nvinfo : EIATTR_ANNOTATIONS
	.align		4
        /*0024*/ 	.byte	0x04, 0x55
        /*0026*/ 	.short	(.L_22 - .L_21)


	//   ....[0]....
.L_21:
        /*0028*/ 	.word	0x00000001
        /*002c*/ 	.byte	0x50, 0x02, 0x00, 0x00, 0x01, 0x00, 0x00, 0x00, 0x60, 0x07, 0x00, 0x00, 0x01, 0x00, 0x00, 0x00
        /* <DEDUP_REMOVED lines=1220> */
        /*4c7c*/ 	.byte	0x70, 0x2e, 0x02, 0x00


	//----- nvinfo : EIATTR_MERCURY_ISA_VERSION
	.align		4
.L_22:
        /*4c80*/ 	.byte	0x03, 0x5f
        /*4c82*/ 	.short	0x0101


	//----- nvinfo : EIATTR_INT_WARP_WIDE_INSTR_OFFSETS
	.align		4
        /*4c84*/ 	.byte	0x04, 0x31
        /*4c86*/ 	.short	(.L_24 - .L_23)


	//   ....[0]....
.L_23:
        /*4c88*/ 	.word	0x00000630


	//   ....[1]....
        /*4c8c*/ 	.word	0x00000640


	//   ....[2]....
        /*4c90*/ 	.word	0x00000770


	//----- nvinfo : EIATTR_COOP_GROUP_MASK_REGIDS
	.align		4
.L_24:
        /*4c94*/ 	.byte	0x04, 0x29
        /*4c96*/ 	.short	(.L_26 - .L_25)


	//   ....[0]....
.L_25:
        /*4c98*/ 	.word	0xffffffff


	//   ....[1]....
        /*4c9c*/ 	.word	0xffffffff


	//   ....[2]....
        /*4ca0*/ 	.word	0xffffffff


	//   ....[3]....
        /*4ca4*/ 	.word	0xffffffff


	//   ....[4]....
        /*4ca8*/ 	.word	0xffffffff


	//----- nvinfo : EIATTR_COOP_GROUP_INSTR_OFFSETS
	.align		4
.L_26:
        /*4cac*/ 	.byte	0x04, 0x28
        /*4cae*/ 	.short	(.L_28 - .L_27)


	//   ....[0]....
.L_27:
        /*4cb0*/ 	.word	0x00000070


	//   ....[1]....
        /*4cb4*/ 	.word	0x00000080


	//   ....[2]....
        /*4cb8*/ 	.word	0x000001a0


	//   ....[3]....
        /*4cbc*/ 	.word	0x00000580


	//   ....[4]....
        /*4cc0*/ 	.word	0x00002360


	//----- nvinfo : EIATTR_REG_RECONFIG
	.align		4
.L_28:
        /*4cc4*/ 	.byte	0x01, 0x54
	.zero		2


	//----- nvinfo : EIATTR_MBARRIER_INSTR_OFFSETS
	.align		4
        /*4cc8*/ 	.byte	0x04, 0x39
        /*4cca*/ 	.short	(.L_30 - .L_29)


	//   ....[0]....
.L_29:
        /*4ccc*/ 	.word	0x00000360
        /*4cd0*/ 	.word	0x000000ff
        /*4cd4*/ 	.word	0x00000000
        /*4cd8*/ 	.short	0x0100
        /*4cda*/ 	.byte	0x09
	.zero		1


	//   ....[1]....
        /*4cdc*/ 	.word	0x00000370
        /*4ce0*/ 	.word	0x000000ff
        /*4ce4*/ 	.word	0x00000080
        /*4ce8*/ 	.short	0x0100
        /*4cea*/ 	.byte	0x09
	.zero		1


	//   ....[2]....
        /*4cec*/ 	.word	0x00000380
        /*4cf0*/ 	.word	0x000000ff
        /*4cf4*/ 	.word	0x00000008
        /*4cf8*/ 	.short	0x0100
        /*4cfa*/ 	.byte	0x09
	.zero		1


	//   ....[3]....
        /*4cfc*/ 	.word	0x00000390
        /*4d00*/ 	.word	0x000000ff
        /*4d04*/ 	.word	0x00000088
        /*4d08*/ 	.short	0x0100
        /*4d0a*/ 	.byte	0x09
	.zero		1


	//   ....[4]....
        /*4d0c*/ 	.word	0x000003a0
        /*4d10*/ 	.word	0x000000ff
        /*4d14*/ 	.word	0x00000010
        /*4d18*/ 	.short	0x0100
        /*4d1a*/ 	.byte	0x09
	.zero		1


	//   ....[5]....
        /*4d1c*/ 	.word	0x000003b0
        /*4d20*/ 	.word	0x000000ff
        /*4d24*/ 	.word	0x00000090
        /*4d28*/ 	.short	0x0100
        /*4d2a*/ 	.byte	0x09
	.zero		1


	//   ....[6]....
        /*4d2c*/ 	.word	0x000003c0
        /*4d30*/ 	.word	0x000000ff
        /*4d34*/ 	.word	0x00000018
        /*4d38*/ 	.short	0x0100
        /*4d3a*/ 	.byte	0x09
	.zero		1


	//   ....[7]....
        /*4d3c*/ 	.word	0x000003d0
        /*4d40*/ 	.word	0x000000ff
        /*4d44*/ 	.word	0x00000098
        /*4d48*/ 	.short	0x0100
        /*4d4a*/ 	.byte	0x09
	.zero		1


	//   ....[8]....
        /*4d4c*/ 	.word	0x000003e0
        /*4d50*/ 	.word	0x000000ff
        /*4d54*/ 	.word	0x00000020
        /*4d58*/ 	.short	0x0100
        /*4d5a*/ 	.byte	0x09
	.zero		1


	//   ....[9]....
        /*4d5c*/ 	.word	0x000003f0
        /*4d60*/ 	.word	0x000000ff
        /*4d64*/ 	.word	0x000000a0
        /*4d68*/ 	.short	0x0100
        /*4d6a*/ 	.byte	0x09
	.zero		1


	//   ....[10]....
        /*4d6c*/ 	.word	0x00000400
        /*4d70*/ 	.word	0x000000ff
        /*4d74*/ 	.word	0x00000028
        /*4d78*/ 	.short	0x0100
        /*4d7a*/ 	.byte	0x09
	.zero		1


	//   ....[11]....
        /*4d7c*/ 	.word	0x00000410
        /*4d80*/ 	.word	0x000000ff
        /*4d84*/ 	.word	0x000000a8
        /*4d88*/ 	.short	0x0100
        /*4d8a*/ 	.byte	0x09
	.zero		1


	//   ....[12]....
        /*4d8c*/ 	.word	0x00000420
        /*4d90*/ 	.word	0x000000ff
        /*4d94*/ 	.word	0x00000030
        /*4d98*/ 	.short	0x0100
        /*4d9a*/ 	.byte	0x09
	.zero		1


	//   ....[13]....
        /*4d9c*/ 	.word	0x00000430
        /*4da0*/ 	.word	0x000000ff
        /*4da4*/ 	.word	0x000000b0
        /*4da8*/ 	.short	0x0100
        /*4daa*/ 	.byte	0x09
	.zero		1


	//   ....[14]....
        /*4dac*/ 	.word	0x00000440
        /*4db0*/ 	.word	0x000000ff
        /*4db4*/ 	.word	0x00000038
        /*4db8*/ 	.short	0x0100
        /*4dba*/ 	.byte	0x09
	.zero		1


	//   ....[15]....
        /*4dbc*/ 	.word	0x00000450
        /*4dc0*/ 	.word	0x000000ff
        /*4dc4*/ 	.word	0x000000b8
        /*4dc8*/ 	.short	0x0100
        /*4dca*/ 	.byte	0x09
	.zero		1


	//   ....[16]....
        /*4dcc*/ 	.word	0x00000460
        /*4dd0*/ 	.word	0x000000ff
        /*4dd4*/ 	.word	0x00000040
        /*4dd8*/ 	.short	0x0100
        /*4dda*/ 	.byte	0x09
	.zero		1


	//   ....[17]....
        /*4ddc*/ 	.word	0x00000470
        /*4de0*/ 	.word	0x000000ff
        /*4de4*/ 	.word	0x000000c0
        /*4de8*/ 	.short	0x0100
        /*4dea*/ 	.byte	0x09
	.zero		1


	//   ....[18]....
        /*4dec*/ 	.word	0x00000480
        /*4df0*/ 	.word	0x000000ff
        /*4df4*/ 	.word	0x00000048
        /*4df8*/ 	.short	0x0100
        /*4dfa*/ 	.byte	0x09
	.zero		1


	//   ....[19]....
        /*4dfc*/ 	.word	0x00000490
        /*4e00*/ 	.word	0x000000ff
        /*4e04*/ 	.word	0x000000c8
        /*4e08*/ 	.short	0x0100
        /*4e0a*/ 	.byte	0x09
	.zero		1


	//   ....[20]....
        /*4e0c*/ 	.word	0x000004a0
        /*4e10*/ 	.word	0x000000ff
        /*4e14*/ 	.word	0x00000050
        /*4e18*/ 	.short	0x0100
        /*4e1a*/ 	.byte	0x09
	.zero		1


	//   ....[21]....
        /*4e1c*/ 	.word	0x000004b0
        /*4e20*/ 	.word	0x000000ff
        /*4e24*/ 	.word	0x000000d0
        /*4e28*/ 	.short	0x0100
        /*4e2a*/ 	.byte	0x09
	.zero		1


	//   ....[22]....
        /*4e2c*/ 	.word	0x000004c0
        /*4e30*/ 	.word	0x000000ff
        /*4e34*/ 	.word	0x00000058
        /*4e38*/ 	.short	0x0100
        /*4e3a*/ 	.byte	0x09
	.zero		1


	//   ....[23]....
        /*4e3c*/ 	.word	0x000004d0
        /*4e40*/ 	.word	0x000000ff
        /*4e44*/ 	.word	0x000000d8
        /*4e48*/ 	.short	0x0100
        /*4e4a*/ 	.byte	0x09
	.zero		1


	//   ....[24]....
        /*4e4c*/ 	.word	0x000004e0
        /*4e50*/ 	.word	0x000000ff
        /*4e54*/ 	.word	0x00000060
        /*4e58*/ 	.short	0x0100
        /*4e5a*/ 	.byte	0x09
	.zero		1


	//   ....[25]....
        /*4e5c*/ 	.word	0x000004f0
        /*4e60*/ 	.word	0x000000ff
        /*4e64*/ 	.word	0x000000e0
        /*4e68*/ 	.short	0x0100
        /*4e6a*/ 	.byte	0x09
	.zero		1


	//   ....[26]....
        /*4e6c*/ 	.word	0x00000500
        /*4e70*/ 	.word	0x000000ff
        /*4e74*/ 	.word	0x00000068
        /*4e78*/ 	.short	0x0100
        /*4e7a*/ 	.byte	0x09
	.zero		1


	//   ....[27]....
        /*4e7c*/ 	.word	0x00000510
        /*4e80*/ 	.word	0x000000ff
        /*4e84*/ 	.word	0x000000e8
        /*4e88*/ 	.short	0x0100
        /*4e8a*/ 	.byte	0x09
	.zero		1


	//   ....[28]....
        /*4e8c*/ 	.word	0x00000520
        /*4e90*/ 	.word	0x000000ff
        /*4e94*/ 	.word	0x00000070
        /*4e98*/ 	.short	0x0100
        /*4e9a*/ 	.byte	0x09
	.zero		1


	//   ....[29]....
        /*4e9c*/ 	.word	0x00000530
        /*4ea0*/ 	.word	0x000000ff
        /*4ea4*/ 	.word	0x000000f0
        /*4ea8*/ 	.short	0x0100
        /*4eaa*/ 	.byte	0x09
	.zero		1


	//   ....[30]....
        /*4eac*/ 	.word	0x00000540
        /*4eb0*/ 	.word	0x000000ff
        /*4eb4*/ 	.word	0x00000078
        /*4eb8*/ 	.short	0x0100
        /*4eba*/ 	.byte	0x09
	.zero		1


	//   ....[31]....
        /*4ebc*/ 	.word	0x00000550
        /*4ec0*/ 	.word	0x000000ff
        /*4ec4*/ 	.word	0x000000f8
        /*4ec8*/ 	.short	0x0100
        /*4eca*/ 	.byte	0x09
	.zero		1


	//   ....[32]....
        /*4ecc*/ 	.word	0x000007a0
        /*4ed0*/ 	.word	0x000000ff
        /*4ed4*/ 	.word	0x00000110
        /*4ed8*/ 	.short	0x0100
        /*4eda*/ 	.byte	0x06
	.zero		1


	//   ....[33]....
        /*4edc*/ 	.word	0x000007b0
        /*4ee0*/ 	.word	0x000000ff
        /*4ee4*/ 	.word	0x00000118
        /*4ee8*/ 	.short	0x0100
        /*4eea*/ 	.byte	0x06
	.zero		1


	//   ....[34]....
        /*4eec*/ 	.word	0x00002c50
        /*4ef0*/ 	.word	0x000000ff
        /*4ef4*/ 	.word	0x00000000
        /*4ef8*/ 	.short	0x010a
        /*4efa*/ 	.byte	0x08
	.zero		1


	//   ....[35]....
        /*4efc*/ 	.word	0x00002cc0
        /*4f00*/ 	.word	0x000000ff
        /*4f04*/ 	.word	0x00000000
        /*4f08*/ 	.short	0x010a
        /*4f0a*/ 	.byte	0x08
	.zero		1


	//   ....[36]....
        /*4f0c*/ 	.word	0x00006d10
        /*4f10*/ 	.word	0x000000ff
        /*4f14*/ 	.word	0x00000000
        /*4f18*/ 	.short	0x010a
        /*4f1a*/ 	.byte	0x0a
	.zero		1


	//   ....[37]....
        /*4f1c*/ 	.word	0x00006d50
        /*4f20*/ 	.word	0x000000ff
        /*4f24*/ 	.word	0x00000000
        /*4f28*/ 	.short	0x010a
        /*4f2a*/ 	.byte	0x0a
	.zero		1


	//   ....[38]....
        /*4f2c*/ 	.word	0x0000b150
        /*4f30*/ 	.word	0x000000ff
        /*4f34*/ 	.word	0x00000000
        /*4f38*/ 	.short	0x0101
        /*4f3a*/ 	.byte	0x09
	.zero		1


	//   ....[39]....
        /*4f3c*/ 	.word	0x0000e5f0
        /*4f40*/ 	.word	0x000000ff
        /*4f44*/ 	.word	0x00000000
        /*4f48*/ 	.short	0x0101
        /*4f4a*/ 	.byte	0x08
	.zero		1


	//   ....[40]....
        /*4f4c*/ 	.word	0x000219b0
        /*4f50*/ 	.word	0x0000000c
        /*4f54*/ 	.word	0x00000080
        /*4f58*/ 	.short	0x010a
        /*4f5a*/ 	.byte	0x3f
	.zero		1


	//   ....[41]....
        /*4f5c*/ 	.word	0x00021d70
        /*4f60*/ 	.word	0x00000003
        /*4f64*/ 	.word	0x00000118
        /*4f68*/ 	.short	0x0101
        /*4f6a*/ 	.byte	0x3f
	.zero		1


	//   ....[42]....
        /*4f6c*/ 	.word	0x00022500
        /*4f70*/ 	.word	0x00000007
        /*4f74*/ 	.word	0x00000000
        /*4f78*/ 	.short	0x010a
        /*4f7a*/ 	.byte	0x3f
	.zero		1


	//   ....[43]....
        /*4f7c*/ 	.word	0x00022580
        /*4f80*/ 	.word	0x00000009
        /*4f84*/ 	.word	0x00000000
        /*4f88*/ 	.short	0x010a
        /*4f8a*/ 	.byte	0x3f
	.zero		1


	//   ....[44]....
        /*4f8c*/ 	.word	0x00022610
        /*4f90*/ 	.word	0x00000006
        /*4f94*/ 	.word	0x00000000
        /*4f98*/ 	.short	0x010a
        /*4f9a*/ 	.byte	0x3f
	.zero		1


	//   ....[45]....
        /*4f9c*/ 	.word	0x000226a0
        /*4fa0*/ 	.word	0x00000009
        /*4fa4*/ 	.word	0x00000000
        /*4fa8*/ 	.short	0x010a
        /*4faa*/ 	.byte	0x3f
	.zero		1


	//   ....[46]....
        /*4fac*/ 	.word	0x00022730
        /*4fb0*/ 	.word	0x00000006
        /*4fb4*/ 	.word	0x00000000
        /*4fb8*/ 	.short	0x010a
        /*4fba*/ 	.byte	0x3f
	.zero		1


	//   ....[47]....
        /*4fbc*/ 	.word	0x000227c0
        /*4fc0*/ 	.word	0x00000009
        /*4fc4*/ 	.word	0x00000000
        /*4fc8*/ 	.short	0x010a
        /*4fca*/ 	.byte	0x3f
	.zero		1


	//   ....[48]....
        /*4fcc*/ 	.word	0x00022850
        /*4fd0*/ 	.word	0x00000006
        /*4fd4*/ 	.word	0x00000000
        /*4fd8*/ 	.short	0x010a
        /*4fda*/ 	.byte	0x3f
	.zero		1


	//   ....[49]....
        /*4fdc*/ 	.word	0x000228e0
        /*4fe0*/ 	.word	0x00000009
        /*4fe4*/ 	.word	0x00000000
        /*4fe8*/ 	.short	0x010a
        /*4fea*/ 	.byte	0x3f
	.zero		1


	//   ....[50]....
        /*4fec*/ 	.word	0x00022970
        /*4ff0*/ 	.word	0x00000006
        /*4ff4*/ 	.word	0x00000000
        /*4ff8*/ 	.short	0x010a
        /*4ffa*/ 	.byte	0x3f
	.zero		1


	//   ....[51]....
        /*4ffc*/ 	.word	0x00022a00
        /*5000*/ 	.word	0x00000009
        /*5004*/ 	.word	0x00000000
        /*5008*/ 	.short	0x010a
        /*500a*/ 	.byte	0x3f
	.zero		1


	//   ....[52]....
        /*500c*/ 	.word	0x00022a90
        /*5010*/ 	.word	0x00000006
        /*5014*/ 	.word	0x00000000
        /*5018*/ 	.short	0x010a
        /*501a*/ 	.byte	0x3f
	.zero		1


	//   ....[53]....
        /*501c*/ 	.word	0x00022b20
        /*5020*/ 	.word	0x00000009
        /*5024*/ 	.word	0x00000000
        /*5028*/ 	.short	0x010a
        /*502a*/ 	.byte	0x3f
	.zero		1


	//   ....[54]....
        /*502c*/ 	.word	0x00022bb0
        /*5030*/ 	.word	0x00000006
        /*5034*/ 	.word	0x00000000
        /*5038*/ 	.short	0x010a
        /*503a*/ 	.byte	0x3f
	.zero		1


	//   ....[55]....
        /*503c*/ 	.word	0x00022c40
        /*5040*/ 	.word	0x00000009
        /*5044*/ 	.word	0x00000000
        /*5048*/ 	.short	0x010a
        /*504a*/ 	.byte	0x3f
	.zero		1


	//   ....[56]....
        /*504c*/ 	.word	0x00022cd0
        /*5050*/ 	.word	0x00000006
        /*5054*/ 	.word	0x00000000
        /*5058*/ 	.short	0x010a
        /*505a*/ 	.byte	0x3f
	.zero		1


	//   ....[57]....
        /*505c*/ 	.word	0x00022d60
        /*5060*/ 	.word	0x00000003
        /*5064*/ 	.word	0x00000000
        /*5068*/ 	.short	0x010a
        /*506a*/ 	.byte	0x3f
	.zero		1


	//   ....[58]....
        /*506c*/ 	.word	0x00022dd0
        /*5070*/ 	.word	0x00000003
        /*5074*/ 	.word	0x00000000
        /*5078*/ 	.short	0x010a
        /*507a*/ 	.byte	0x3f
	.zero		1


	//   ....[59]....
        /*507c*/ 	.word	0x00022e40
        /*5080*/ 	.word	0x00000000
        /*5084*/ 	.word	0x00000000
        /*5088*/ 	.short	0x010a
        /*508a*/ 	.byte	0x3f
	.zero		1


	//   ....[60]....
        /*508c*/ 	.word	0x00022f20
        /*5090*/ 	.word	0x0000000c
        /*5094*/ 	.word	0x00000080
        /*5098*/ 	.short	0x010a
        /*509a*/ 	.byte	0x3f
	.zero		1


	//   ....[61]....
        /*509c*/ 	.word	0x00023000
        /*50a0*/ 	.word	0x00000007
        /*50a4*/ 	.word	0x00000000
        /*50a8*/ 	.short	0x010a
        /*50aa*/ 	.byte	0x3f
	.zero		1


	//   ....[62]....
        /*50ac*/ 	.word	0x00023050
        /*50b0*/ 	.word	0x00000009
        /*50b4*/ 	.word	0x00000000
        /*50b8*/ 	.short	0x010a
        /*50ba*/ 	.byte	0x3f
	.zero		1


	//   ....[63]....
        /*50bc*/ 	.word	0x000230a0
        /*50c0*/ 	.word	0x00000006
        /*50c4*/ 	.word	0x00000000
        /*50c8*/ 	.short	0x010a
        /*50ca*/ 	.byte	0x3f
	.zero		1


	//   ....[64]....
        /*50cc*/ 	.word	0x000230f0
        /*50d0*/ 	.word	0x00000009
        /*50d4*/ 	.word	0x00000000
        /*50d8*/ 	.short	0x010a
        /*50da*/ 	.byte	0x3f
	.zero		1


	//   ....[65]....
        /*50dc*/ 	.word	0x00023140
        /*50e0*/ 	.word	0x00000006
        /*50e4*/ 	.word	0x00000000
        /*50e8*/ 	.short	0x010a
        /*50ea*/ 	.byte	0x3f
	.zero		1


	//   ....[66]....
        /*50ec*/ 	.word	0x00023190
        /*50f0*/ 	.word	0x00000009
        /*50f4*/ 	.word	0x00000000
        /*50f8*/ 	.short	0x010a
        /*50fa*/ 	.byte	0x3f
	.zero		1


	//   ....[67]....
        /*50fc*/ 	.word	0x000231e0
        /*5100*/ 	.word	0x00000006
        /*5104*/ 	.word	0x00000000
        /*5108*/ 	.short	0x010a
        /*510a*/ 	.byte	0x3f
	.zero		1


	//   ....[68]....
        /*510c*/ 	.word	0x00023230
        /*5110*/ 	.word	0x00000009
        /*5114*/ 	.word	0x00000000
        /*5118*/ 	.short	0x010a
        /*511a*/ 	.byte	0x3f
	.zero		1


	//   ....[69]....
        /*511c*/ 	.word	0x00023280
        /*5120*/ 	.word	0x00000006
        /*5124*/ 	.word	0x00000000
        /*5128*/ 	.short	0x010a
        /*512a*/ 	.byte	0x3f
	.zero		1


	//   ....[70]....
        /*512c*/ 	.word	0x000232d0
        /*5130*/ 	.word	0x00000009
        /*5134*/ 	.word	0x00000000
        /*5138*/ 	.short	0x010a
        /*513a*/ 	.byte	0x3f
	.zero		1


	//   ....[71]....
        /*513c*/ 	.word	0x00023320
        /*5140*/ 	.word	0x00000006
        /*5144*/ 	.word	0x00000000
        /*5148*/ 	.short	0x010a
        /*514a*/ 	.byte	0x3f
	.zero		1


	//   ....[72]....
        /*514c*/ 	.word	0x00023370
        /*5150*/ 	.word	0x00000009
        /*5154*/ 	.word	0x00000000
        /*5158*/ 	.short	0x010a
        /*515a*/ 	.byte	0x3f
	.zero		1


	//   ....[73]....
        /*515c*/ 	.word	0x000233c0
        /*5160*/ 	.word	0x00000006
        /*5164*/ 	.word	0x00000000
        /*5168*/ 	.short	0x010a
        /*516a*/ 	.byte	0x3f
	.zero		1


	//   ....[74]....
        /*516c*/ 	.word	0x00023410
        /*5170*/ 	.word	0x00000009
        /*5174*/ 	.word	0x00000000
        /*5178*/ 	.short	0x010a
        /*517a*/ 	.byte	0x3f
	.zero		1


	//   ....[75]....
        /*517c*/ 	.word	0x00023460
        /*5180*/ 	.word	0x00000006
        /*5184*/ 	.word	0x00000000
        /*5188*/ 	.short	0x010a
        /*518a*/ 	.byte	0x3f
	.zero		1


	//----- nvinfo : EIATTR_NUM_MBARRIERS
	.align		4
.L_30:
        /*518c*/ 	.byte	0x03, 0x38
        /*518e*/ 	.short	0x0022


	//----- nvinfo : EIATTR_EXIT_INSTR_OFFSETS
	.align		4
        /*5190*/ 	.byte	0x04, 0x1c
        /*5192*/ 	.short	(.L_32 - .L_31)


	//   ....[0]....
.L_31:
        /*5194*/ 	.word	0x00000810


	//   ....[1]....
        /*5198*/ 	.word	0x000011b0


	//   ....[2]....
        /*519c*/ 	.word	0x00020fc0


	//   ....[3]....
        /*51a0*/ 	.word	0x00021620


	//   ....[4]....
        /*51a4*/ 	.word	0x00022db0


	//----- nvinfo : EIATTR_MAX_THREADS
	.align		4
.L_32:
        /*51a8*/ 	.byte	0x04, 0x05
        /*51aa*/ 	.short	(.L_34 - .L_33)
.L_33:
        /*51ac*/ 	.word	0x00000180
        /*51b0*/ 	.word	0x00000001
        /*51b4*/ 	.word	0x00000001


	//----- nvinfo : EIATTR_CRS_STACK_SIZE
	.align		4
.L_34:
        /*51b8*/ 	.byte	0x04, 0x1e
        /*51ba*/ 	.short	(.L_36 - .L_35)
.L_35:
        /*51bc*/ 	.word	0x00000000


	//----- nvinfo : EIATTR_CBANK_PARAM_SIZE
	.align		4
.L_36:
        /*51c0*/ 	.byte	0x03, 0x19
        /*51c2*/ 	.short	0x0470


	//----- nvinfo : EIATTR_PARAM_CBANK
	.align		4
        /*51c4*/ 	.byte	0x04, 0x0a
        /*51c6*/ 	.short	(.L_38 - .L_37)
	.align		4
.L_37:
        /*51c8*/ 	.word	index@(.nv.constant0._ZN7cutlass13device_kernelINS_4gemm6kernel13GemmUniversalIN4cute5tupleIJiiiiEEENS1_10collective13CollectiveMmaINS1_37MainloopSm90TmaGmmaWarpSpecializedFP8ILi16ENS5_IJNS4_1CILi1EEESB_SB_EEENS1_35KernelTmaWarpSpecializedCooperativeEEENS5_IJNSA_ILi192EEENSA_ILi240EEENSA_ILi32EEEEEENS_12float_e4m3_tENS5_IJlSB_lEEESJ_SK_NS4_8TiledMMAINS4_8MMA_AtomIJNS4_4SM904GMMA30MMA_64x16x32_F32E4M3E4M3_SS_TNILNSO_7ScaleInE1ELSQ_1EEEEEENS4_6LayoutINS5_IJNSA_ILi2EEESB_SB_EEENS5_IJSB_NSA_ILi0EEESW_EEEEENS5_IJNS4_10UnderscoreESZ_SZ_EEEEENS4_13SM90_TMA_LOADENS4_14ComposedLayoutINS4_7SwizzleILi1ELi4ELi3EEENS4_18smem_ptr_flag_bitsILi8EEENST_INS5_IJNSA_ILi8EEESH_EEENS5_IJSH_SB_EEEEEEEvNS4_8identityES12_S1C_vS1D_EENS_8epilogue10collective6detail29Sm90TmaWarpSpecializedAdapterINS1G_15DefaultEpilogueISJ_SK_SK_NS1F_6thread17LinearCombinationISJ_Li1EffLNS1K_9ScaleType4KindE0ELNS_15FloatRoundStyleE2ESJ_EENS1_15EpilogueDefaultEEEEEvvEEEEvNT_6ParamsE)
        /*51cc*/ 	.short	0x0210
        /*51ce*/ 	.short	0x0470


	//----- nvinfo : EIATTR_SW_WAR
	.align		4
.L_38:
        /*51d0*/ 	.byte	0x04, 0x36
        /*51d2*/ 	.short	(.L_40 - .L_39)
.L_39:
        /*51d4*/ 	.word	0x00000008
.L_40:


//--------------------- .nv.callgraph             --------------------------
	.section	.nv.callgraph,"",@"SHT_CUDA_CALLGRAPH"
	.align	4
	.sectionentsize	8
	.align		4
        /*0000*/ 	.word	0x00000000
	.align		4
        /*0004*/ 	.word	0xffffffff
	.align		4
        /*0008*/ 	.word	0x00000000
	.align		4
        /*000c*/ 	.word	0xfffffffe
	.align		4
        /*0010*/ 	.word	0x00000000
	.align		4
        /*0014*/ 	.word	0xfffffffd
	.align		4
        /*0018*/ 	.word	0x00000000
	.align		4
        /*001c*/ 	.word	0xfffffffc


//--------------------- .nv.constant4             --------------------------
	.section	.nv.constant4,"a",@progbits
	.align	8
	.align		8
.nv.constant4:
        /*0000*/ 	.dword	_ZN39_INTERNAL_927f888d_4_k_cu_4c59e60f_61124cuda3std3__45__cpo5beginE
	.align		8
        /*0008*/ 	.dword	_ZN39_INTERNAL_927f888d_4_k_cu_4c59e60f_61124cuda3std3__45__cpo3endE
	.align		8
        /*0010*/ 	.dword	_ZN39_INTERNAL_927f888d_4_k_cu_4c59e60f_61124cuda3std3__45__cpo6cbeginE
	.align		8
        /*0018*/ 	.dword	_ZN39_INTERNAL_927f888d_4_k_cu_4c59e60f_61124cuda3std3__45__cpo4cendE
	.align		8
        /*0020*/ 	.dword	_ZN39_INTERNAL_927f888d_4_k_cu_4c59e60f_61124cuda3std3__441_GLOBAL__N__927f888d_4_k_cu_4c59e60f_61126ignoreE
	.align		8
        /*0028*/ 	.dword	_ZN39_INTERNAL_927f888d_4_k_cu_4c59e60f_61124cuda3std3__419piecewise_constructE
	.align		8
        /*0030*/ 	.dword	_ZN39_INTERNAL_927f888d_4_k_cu_4c59e60f_61124cuda3std3__48in_placeE
	.align		8
        /*0038*/ 	.dword	_ZN39_INTERNAL_927f888d_4_k_cu_4c59e60f_61124cuda3std6ranges3__45__cpo4swapE
	.align		8
        /*0040*/ 	.dword	_ZN39_INTERNAL_927f888d_4_k_cu_4c59e60f_61124cuda3std6ranges3__45__cpo9iter_moveE
	.align		8
        /*0048*/ 	.dword	_ZN39_INTERNAL_927f888d_4_k_cu_4c59e60f_61124cute7productE
	.align		8
        /*0050*/ 	.dword	_ZN39_INTERNAL_927f888d_4_k_cu_4c59e60f_61124cute1_E


//--------------------- .text._ZN7cutlass13device_kernelINS_4gemm6kernel13GemmUniversalIN4cute5tupleIJiiiiEEENS1_10collective13CollectiveMmaINS1_37MainloopSm90TmaGmmaWarpSpecializedFP8ILi16ENS5_IJNS4_1CILi1EEESB_SB_EEENS1_35KernelTmaWarpSpecializedCooperativeEEENS5_IJNSA_ILi192EEENSA_ILi240EEENSA_ILi32EEEEEENS_12float_e4m3_tENS5_IJlSB_lEEESJ_SK_NS4_8TiledMMAINS4_8MMA_AtomIJNS4_4SM904GMMA30MMA_64x16x32_F32E4M3E4M3_SS_TNILNSO_7ScaleInE1ELSQ_1EEEEEENS4_6LayoutINS5_IJNSA_ILi2EEESB_SB_EEENS5_IJSB_NSA_ILi0EEESW_EEEEENS5_IJNS4_10UnderscoreESZ_SZ_EEEEENS4_13SM90_TMA_LOADENS4_14ComposedLayoutINS4_7SwizzleILi1ELi4ELi3EEENS4_18smem_ptr_flag_bitsILi8EEENST_INS5_IJNSA_ILi8EEESH_EEENS5_IJSH_SB_EEEEEEEvNS4_8identityES12_S1C_vS1D_EENS_8epilogue10collective6detail29Sm90TmaWarpSpecializedAdapterINS1G_15DefaultEpilogueISJ_SK_SK_NS1F_6thread17LinearCombinationISJ_Li1EffLNS1K_9ScaleType4KindE0ELNS_15FloatRoundStyleE2ESJ_EENS1_15EpilogueDefaultEEEEEvvEEEEvNT_6ParamsE --------------------------
	.section	.text._ZN7cutlass13device_kernelINS_4gemm6kernel13GemmUniversalIN4cute5tupleIJiiiiEEENS1_10collective13CollectiveMmaINS1_37MainloopSm90TmaGmmaWarpSpecializedFP8ILi16ENS5_IJNS4_1CILi1EEESB_SB_EEENS1_35KernelTmaWarpSpecializedCooperativeEEENS5_IJNSA_ILi192EEENSA_ILi240EEENSA_ILi32EEEEEENS_12float_e4m3_tENS5_IJlSB_lEEESJ_SK_NS4_8TiledMMAINS4_8MMA_AtomIJNS4_4SM904GMMA30MMA_64x16x32_F32E4M3E4M3_SS_TNILNSO_7ScaleInE1ELSQ_1EEEEEENS4_6LayoutINS5_IJNSA_ILi2EEESB_SB_EEENS5_IJSB_NSA_ILi0EEESW_EEEEENS5_IJNS4_10UnderscoreESZ_SZ_EEEEENS4_13SM90_TMA_LOADENS4_14ComposedLayoutINS4_7SwizzleILi1ELi4ELi3EEENS4_18smem_ptr_flag_bitsILi8EEENST_INS5_IJNSA_ILi8EEESH_EEENS5_IJSH_SB_EEEEEEEvNS4_8identityES12_S1C_vS1D_EENS_8epilogue10collective6detail29Sm90TmaWarpSpecializedAdapterINS1G_15DefaultEpilogueISJ_SK_SK_NS1F_6thread17LinearCombinationISJ_Li1EffLNS1K_9ScaleType4KindE0ELNS_15FloatRoundStyleE2ESJ_EENS1_15EpilogueDefaultEEEEEvvEEEEvNT_6ParamsE,"ax",@progbits
	.align	128
.text._ZN7cutlass13device_kernelINS_4gemm6kernel13GemmUniversalIN4cute5tupleIJiiiiEEENS1_10collective13CollectiveMmaINS1_37MainloopSm90TmaGmmaWarpSpecializedFP8ILi16ENS5_IJNS4_1CILi1EEESB_SB_EEENS1_35KernelTmaWarpSpecializedCooperativeEEENS5_IJNSA_ILi192EEENSA_ILi240EEENSA_ILi32EEEEEENS_12float_e4m3_tENS5_IJlSB_lEEESJ_SK_NS4_8TiledMMAINS4_8MMA_AtomIJNS4_4SM904GMMA30MMA_64x16x32_F32E4M3E4M3_SS_TNILNSO_7ScaleInE1ELSQ_1EEEEEENS4_6LayoutINS5_IJNSA_ILi2EEESB_SB_EEENS5_IJSB_NSA_ILi0EEESW_EEEEENS5_IJNS4_10UnderscoreESZ_SZ_EEEEENS4_13SM90_TMA_LOADENS4_14ComposedLayoutINS4_7SwizzleILi1ELi4ELi3EEENS4_18smem_ptr_flag_bitsILi8EEENST_INS5_IJNSA_ILi8EEESH_EEENS5_IJSH_SB_EEEEEEEvNS4_8identityES12_S1C_vS1D_EENS_8epilogue10collective6detail29Sm90TmaWarpSpecializedAdapterINS1G_15DefaultEpilogueISJ_SK_SK_NS1F_6thread17LinearCombinationISJ_Li1EffLNS1K_9ScaleType4KindE0ELNS_15FloatRoundStyleE2ESJ_EENS1_15EpilogueDefaultEEEEEvvEEEEvNT_6ParamsE:
        .type           _ZN7cutlass13device_kernelINS_4gemm6kernel13GemmUniversalIN4cute5tupleIJiiiiEEENS1_10collective13CollectiveMmaINS1_37MainloopSm90TmaGmmaWarpSpecializedFP8ILi16ENS5_IJNS4_1CILi1EEESB_SB_EEENS1_35KernelTmaWarpSpecializedCooperativeEEENS5_IJNSA_ILi192EEENSA_ILi240EEENSA_ILi32EEEEEENS_12float_e4m3_tENS5_IJlSB_lEEESJ_SK_NS4_8TiledMMAINS4_8MMA_AtomIJNS4_4SM904GMMA30MMA_64x16x32_F32E4M3E4M3_SS_TNILNSO_7ScaleInE1ELSQ_1EEEEEENS4_6LayoutINS5_IJNSA_ILi2EEESB_SB_EEENS5_IJSB_NSA_ILi0EEESW_EEEEENS5_IJNS4_10UnderscoreESZ_SZ_EEEEENS4_13SM90_TMA_LOADENS4_14ComposedLayoutINS4_7SwizzleILi1ELi4ELi3EEENS4_18smem_ptr_flag_bitsILi8EEENST_INS5_IJNSA_ILi8EEESH_EEENS5_IJSH_SB_EEEEEEEvNS4_8identityES12_S1C_vS1D_EENS_8epilogue10collective6detail29Sm90TmaWarpSpecializedAdapterINS1G_15DefaultEpilogueISJ_SK_SK_NS1F_6thread17LinearCombinationISJ_Li1EffLNS1K_9ScaleType4KindE0ELNS_15FloatRoundStyleE2ESJ_EENS1_15EpilogueDefaultEEEEEvvEEEEvNT_6ParamsE,@function
        .size           _ZN7cutlass13device_kernelINS_4gemm6kernel13GemmUniversalIN4cute5tupleIJiiiiEEENS1_10collective13CollectiveMmaINS1_37MainloopSm90TmaGmmaWarpSpecializedFP8ILi16ENS5_IJNS4_1CILi1EEESB_SB_EEENS1_35KernelTmaWarpSpecializedCooperativeEEENS5_IJNSA_ILi192EEENSA_ILi240EEENSA_ILi32EEEEEENS_12float_e4m3_tENS5_IJlSB_lEEESJ_SK_NS4_8TiledMMAINS4_8MMA_AtomIJNS4_4SM904GMMA30MMA_64x16x32_F32E4M3E4M3_SS_TNILNSO_7ScaleInE1ELSQ_1EEEEEENS4_6LayoutINS5_IJNSA_ILi2EEESB_SB_EEENS5_IJSB_NSA_ILi0EEESW_EEEEENS5_IJNS4_10UnderscoreESZ_SZ_EEEEENS4_13SM90_TMA_LOADENS4_14ComposedLayoutINS4_7SwizzleILi1ELi4ELi3EEENS4_18smem_ptr_flag_bitsILi8EEENST_INS5_IJNSA_ILi8EEESH_EEENS5_IJSH_SB_EEEEEEEvNS4_8identityES12_S1C_vS1D_EENS_8epilogue10collective6detail29Sm90TmaWarpSpecializedAdapterINS1G_15DefaultEpilogueISJ_SK_SK_NS1F_6thread17LinearCombinationISJ_Li1EffLNS1K_9ScaleType4KindE0ELNS_15FloatRoundStyleE2ESJ_EENS1_15EpilogueDefaultEEEEEvvEEEEvNT_6ParamsE,(.L_x_578 - _ZN7cutlass13device_kernelINS_4gemm6kernel13GemmUniversalIN4cute5tupleIJiiiiEEENS1_10collective13CollectiveMmaINS1_37MainloopSm90TmaGmmaWarpSpecializedFP8ILi16ENS5_IJNS4_1CILi1EEESB_SB_EEENS1_35KernelTmaWarpSpecializedCooperativeEEENS5_IJNSA_ILi192EEENSA_ILi240EEENSA_ILi32EEEEEENS_12float_e4m3_tENS5_IJlSB_lEEESJ_SK_NS4_8TiledMMAINS4_8MMA_AtomIJNS4_4SM904GMMA30MMA_64x16x32_F32E4M3E4M3_SS_TNILNSO_7ScaleInE1ELSQ_1EEEEEENS4_6LayoutINS5_IJNSA_ILi2EEESB_SB_EEENS5_IJSB_NSA_ILi0EEESW_EEEEENS5_IJNS4_10UnderscoreESZ_SZ_EEEEENS4_13SM90_TMA_LOADENS4_14ComposedLayoutINS4_7SwizzleILi1ELi4ELi3EEENS4_18smem_ptr_flag_bitsILi8EEENST_INS5_IJNSA_ILi8EEESH_EEENS5_IJSH_SB_EEEEEEEvNS4_8identityES12_S1C_vS1D_EENS_8epilogue10collective6detail29Sm90TmaWarpSpecializedAdapterINS1G_15DefaultEpilogueISJ_SK_SK_NS1F_6thread17LinearCombinationISJ_Li1EffLNS1K_9ScaleType4KindE0ELNS_15FloatRoundStyleE2ESJ_EENS1_15EpilogueDefaultEEEEEvvEEEEvNT_6ParamsE)
        .other          _ZN7cutlass13device_kernelINS_4gemm6kernel13GemmUniversalIN4cute5tupleIJiiiiEEENS1_10collective13CollectiveMmaINS1_37MainloopSm90TmaGmmaWarpSpecializedFP8ILi16ENS5_IJNS4_1CILi1EEESB_SB_EEENS1_35KernelTmaWarpSpecializedCooperativeEEENS5_IJNSA_ILi192EEENSA_ILi240EEENSA_ILi32EEEEEENS_12float_e4m3_tENS5_IJlSB_lEEESJ_SK_NS4_8TiledMMAINS4_8MMA_AtomIJNS4_4SM904GMMA30MMA_64x16x32_F32E4M3E4M3_SS_TNILNSO_7ScaleInE1ELSQ_1EEEEEENS4_6LayoutINS5_IJNSA_ILi2EEESB_SB_EEENS5_IJSB_NSA_ILi0EEESW_EEEEENS5_IJNS4_10UnderscoreESZ_SZ_EEEEENS4_13SM90_TMA_LOADENS4_14ComposedLayoutINS4_7SwizzleILi1ELi4ELi3EEENS4_18smem_ptr_flag_bitsILi8EEENST_INS5_IJNSA_ILi8EEESH_EEENS5_IJSH_SB_EEEEEEEvNS4_8identityES12_S1C_vS1D_EENS_8epilogue10collective6detail29Sm90TmaWarpSpecializedAdapterINS1G_15DefaultEpilogueISJ_SK_SK_NS1F_6thread17LinearCombinationISJ_Li1EffLNS1K_9ScaleType4KindE0ELNS_15FloatRoundStyleE2ESJ_EENS1_15EpilogueDefaultEEEEEvvEEEEvNT_6ParamsE,@"STO_CUDA_ENTRY STV_DEFAULT"
_ZN7cutlass13device_kernelINS_4gemm6kernel13GemmUniversalIN4cute5tupleIJiiiiEEENS1_10collective13CollectiveMmaINS1_37MainloopSm90TmaGmmaWarpSpecializedFP8ILi16ENS5_IJNS4_1CILi1EEESB_SB_EEENS1_35KernelTmaWarpSpecializedCooperativeEEENS5_IJNSA_ILi192EEENSA_ILi240EEENSA_ILi32EEEEEENS_12float_e4m3_tENS5_IJlSB_lEEESJ_SK_NS4_8TiledMMAINS4_8MMA_AtomIJNS4_4SM904GMMA30MMA_64x16x32_F32E4M3E4M3_SS_TNILNSO_7ScaleInE1ELSQ_1EEEEEENS4_6LayoutINS5_IJNSA_ILi2EEESB_SB_EEENS5_IJSB_NSA_ILi0EEESW_EEEEENS5_IJNS4_10UnderscoreESZ_SZ_EEEEENS4_13SM90_TMA_LOADENS4_14ComposedLayoutINS4_7SwizzleILi1ELi4ELi3EEENS4_18smem_ptr_flag_bitsILi8EEENST_INS5_IJNSA_ILi8EEESH_EEENS5_IJSH_SB_EEEEEEEvNS4_8identityES12_S1C_vS1D_EENS_8epilogue10collective6detail29Sm90TmaWarpSpecializedAdapterINS1G_15DefaultEpilogueISJ_SK_SK_NS1F_6thread17LinearCombinationISJ_Li1EffLNS1K_9ScaleType4KindE0ELNS_15FloatRoundStyleE2ESJ_EENS1_15EpilogueDefaultEEEEEvvEEEEvNT_6ParamsE:
[----:B------:R-:W0:Y:S02]  /*0000*/  LDC R1, c[0x0][0x28] ;  /* 0x00000a00ff017b82 */ /* 0x000e240000000800 */
[----:B0-----:R-:W-:Y:S01]  /*0010*/  VIADD R1, R1, 0xfffffb20 ;  /* 0xfffffb2001017836 */ /* 0x001fe20000000000 */
[----:B------:R-:W0:Y:S01]  /*0020*/  S2R R2, SR_TID.X ;  /* 0x0000000000027919 */ /* 0x000e220000002100 */
[----:B------:R-:W-:Y:S01]  /*0030*/  ELECT P0, URZ, PT ;  /* 0x00000000003f782f */ /* 0x000fe20003800000 */
[----:B------:R-:W-:Y:S01]  /*0040*/  BSSY B0, `(.L_x_0) ;  /* 0x0000015000007945 */ /* 0x000fe20003800000 */
[--C-:B0-----:R-:W-:Y:S02]  /*0050*/  SHF.R.U32.HI R0, RZ, 0x5, R2.reuse ;  /* 0x00000005ff007819 */ /* 0x101fe40000011602 */
[----:B------:R-:W-:-:S03]  /*0060*/  SHF.R.U32.HI R2, RZ, 0x7, R2 ;  /* 0x00000007ff027819 */ /* 0x000fc60000011602 */
[----:B------:R-:W0:Y:S04]  /*0070*/  SHFL.IDX PT, R3, R0, RZ, 0x1f ;  /* 0x00001fff00037589 */ /* 0x000e2800000e0000 */
[----:B------:R-:W1:Y:S01]  /*0080*/  SHFL.IDX PT, R2, R2, RZ, 0x1f ;  /* 0x00001fff02027589 */ /* 0x000e6200000e0000 */
[----:B0-----:R-:W-:Y:S02]  /*0090*/  R2UR UR4, R3 ;  /* 0x00000000030472ca */ /* 0x001fe400000e0000 */
[----:B-1----:R-:W-:-:S11]  /*00a0*/  R2UR UR6, R2 ;  /* 0x00000000020672ca */ /* 0x002fd600000e0000 */
[----:B------:R-:W-:Y:S02]  /*00b0*/  USHF.R.S32.HI UR5, URZ, 0x1f, UR4 ;  /* 0x0000001f3f057899 */ /* 0x000fe40008011404 */
[----:B------:R-:W-:Y:S02]  /*00c0*/  ISETP.NE.OR P0, PT, RZ, UR4, !P0 ;  /* 0x00000004ff007c0c */ /* 0x000fe4000c705670 */
[----:B------:R-:W-:-:S04]  /*00d0*/  ULEA.HI UR5, UR5, UR4, URZ, 0x2 ;  /* 0x0000000405057291 */ /* 0x000fc8000f8f103f */
[----:B------:R-:W-:-:S04]  /*00e0*/  ULOP3.LUT UR5, UR5, 0xfffffffc, URZ, 0xc0, !UPT ;  /* 0xfffffffc05057892 */ /* 0x000fc8000f8ec03f */
[----:B------:R-:W-:-:S03]  /*00f0*/  UIADD3 UR8, UR4, -UR5, URZ ;  /* 0x8000000504087290 */ /* 0x000fc6000fffe03f */
[----:B------:R-:W-:Y:S09]  /*0100*/  @P0 BRA `(.L_x_1) ;  /* 0x0000000000200947 */ /* 0x000ff20003800000 */
[----:B------:R-:W-:Y:S02]  /*0110*/  ULDC.64 UR4, c[0x0][0x198] ;  /* 0x0000660000047ab9 */ /* 0x000fe40000000a00 */
[----:B------:R-:W-:Y:S02]  /*0120*/  UIADD3 UR10, UP0, UR4, 0xf0, URZ ;  /* 0x000000f0040a7890 */ /* 0x000fe4000ff1e03f */
[----:B------:R-:W-:Y:S02]  /*0130*/  UIADD3 UR4, UP1, UR4, 0x1f0, URZ ;  /* 0x000001f004047890 */ /* 0x000fe4000ff3e03f */
[----:B------:R-:W-:Y:S02]  /*0140*/  UIADD3.X UR11, URZ, UR5, URZ, UP0, !UPT ;  /* 0x000000053f0b7290 */ /* 0x000fe400087fe43f */
[----:B------:R-:W-:-:S07]  /*0150*/  UIADD3.X UR5, URZ, UR5, URZ, UP1, !UPT ;  /* 0x000000053f057290 */ /* 0x000fce0008ffe43f */
[----:B------:R0:W-:Y:S02]  /*0160*/  UTMACCTL.PF [UR10] ;  /* 0x000000000a0079b9 */ /* 0x0001e40008040000 */
[----:B------:R0:W-:Y:S02]  /*0170*/  UTMACCTL.PF [UR4] ;  /* 0x00000000040079b9 */ /* 0x0001e40008040000 */
[----:B0-----:R-:W-:Y:S01]  /*0180*/  NOP ;  /* 0x0000000000007918 */ /* 0x001fe20000000000 */
.L_x_1:
[----:B------:R-:W-:Y:S05]  /*0190*/  BSYNC B0 ;  /* 0x0000000000007941 */ /* 0x000fea0003800000 */
.L_x_0:
[----:B------:R-:W0:Y:S01]  /*01a0*/  SHFL.IDX PT, R2, R0, RZ, 0x1f ;  /* 0x00001fff00027589 */ /* 0x000e2200000e0000 */
[----:B------:R-:W-:Y:S01]  /*01b0*/  UISETP.NE.AND UP0, UPT, UR8, 0x3, UPT ;  /* 0x000000030800788c */ /* 0x000fe2000bf05270 */
[----:B------:R-:W-:Y:S01]  /*01c0*/  ISETP.NE.AND P1, PT, RZ, UR6, PT ;  /* 0x00000006ff007c0c */ /* 0x000fe2000bf25270 */
[----:B------:R-:W-:Y:S02]  /*01d0*/  UIADD3 UR10, UR6, -0x1, URZ ;  /* 0xffffffff060a7890 */ /* 0x000fe4000fffe03f */
[----:B------:R-:W-:Y:S02]  /*01e0*/  UISETP.EQ.OR UP0, UPT, UR8, URZ, !UP0 ;  /* 0x0000003f0800728c */ /* 0x000fe4000c702670 */
[----:B------:R-:W-:Y:S02]  /*01f0*/  UISETP.GE.U32.AND UP1, UPT, UR10, 0x2, UPT ;  /* 0x000000020a00788c */ /* 0x000fe4000bf26070 */
[----:B------:R-:W-:-:S04]  /*0200*/  UISETP.EQ.AND UP0, UPT, UR6, URZ, UP0 ;  /* 0x0000003f0600728c */ /* 0x000fc80008702270 */
[----:B------:R-:W-:-:S04]  /*0210*/  USEL UR4, URZ, 0x1, !UP0 ;  /* 0x000000013f047887 */ /* 0x000fc8000c000000 */
[----:B------:R-:W-:Y:S01]  /*0220*/  USEL UR4, UR4, 0x2, UP1 ;  /* 0x0000000204047887 */ /* 0x000fe20008800000 */
[----:B0-----:R-:W-:-:S05]  /*0230*/  ISETP.NE.AND P0, PT, R2, RZ, PT ;  /* 0x000000ff0200720c */ /* 0x001fca0003f05270 */
[----:B------:R-:W-:-:S05]  /*0240*/  IMAD.U32 R2, RZ, RZ, UR4 ;  /* 0x00000004ff027e24 */ /* 0x000fca000f8e00ff */
[----:B------:R0:W-:Y:S03]  /*0250*/  STL [R1+0x408], R2 ;  /* 0x0004080201007387 */ /* 0x0001e60000100800 */
[----:B------:R-:W-:Y:S05]  /*0260*/  @P0 BRA `(.L_x_2) ;  /* 0x0000000000c40947 */ /* 0x000fea0003800000 */
[----:B------:R-:W-:Y:S01]  /*0270*/  ELECT P0, URZ, PT ;  /* 0x00000000003f782f */ /* 0x000fe20003800000 */
[----:B------:R-:W-:-:S12]  /*0280*/  BSSY B0, `(.L_x_2) ;  /* 0x000002f000007945 */ /* 0x000fd80003800000 */
[----:B------:R-:W-:Y:S05]  /*0290*/  @!P0 BRA `(.L_x_3) ;  /* 0x0000000000b48947 */ /* 0x000fea0003800000 */
[----:B------:R-:W1:Y:S01]  /*02a0*/  S2UR UR9, SR_CgaCtaId ;  /* 0x00000000000979c3 */ /* 0x000e620000008800 */
[----:B------:R-:W-:Y:S01]  /*02b0*/  UMOV UR4, 0x400 ;  /* 0x0000040000047882 */ /* 0x000fe20000000000 */
[----:B------:R-:W-:Y:S01]  /*02c0*/  UMOV UR5, 0x1 ;  /* 0x0000000100057882 */ /* 0x000fe20000000000 */
[----:B------:R-:W-:Y:S02]  /*02d0*/  UMOV UR6, 0x100 ;  /* 0x0000010000067882 */ /* 0x000fe40000000000 */
[----:B------:R-:W-:-:S04]  /*02e0*/  UIADD3 UR6, -UR6, 0x100000, URZ ;  /* 0x0010000006067890 */ /* 0x000fc8000fffe13f */
[----:B------:R-:W-:Y:S02]  /*02f0*/  USHF.L.U32 UR7, UR6, 0xb, URZ ;  /* 0x0000000b06077899 */ /* 0x000fe4000800063f */
[----:B------:R-:W-:Y:S02]  /*0300*/  USHF.L.U32 UR6, UR6, 0x1, URZ ;  /* 0x0000000106067899 */ /* 0x000fe4000800063f */
[----:B-1----:R-:W-:Y:S02]  /*0310*/  ULEA UR9, UR9, UR4, 0x18 ;  /* 0x0000000409097291 */ /* 0x002fe4000f8ec03f */
[----:B------:R-:W-:-:S04]  /*0320*/  UIADD3 UR4, -UR5, 0x100000, URZ ;  /* 0x0010000005047890 */ /* 0x000fc8000fffe13f */
[----:B------:R-:W-:Y:S02]  /*0330*/  USHF.L.U32 UR5, UR4, 0xb, URZ ;  /* 0x0000000b04057899 */ /* 0x000fe4000800063f */
[----:B------:R-:W-:Y:S01]  /*0340*/  USHF.L.U32 UR4, UR4, 0x1, URZ ;  /* 0x0000000104047899 */ /* 0x000fe2000800063f */
[----:B------:R-:W1:Y:S11]  /*0350*/  FENCE.VIEW.ASYNC.S ;  /* 0x00000000000073c6 */ /* 0x000e760000000000 */
[----:B-1----:R1:W2:Y:S01]  /*0360*/  SYNCS.EXCH.64 URZ, [UR9], UR4 ;  /* 0x00000004093f75b2 */ /* 0x0022a20008000100 */
[----:B------:R1:W3:Y:S01]  /*0370*/  SYNCS.EXCH.64 URZ, [UR9+0x80], UR6 ;  /* 0x00008006093f75b2 */ /* 0x0002e20008000100 */
[----:B------:R1:W4:Y:S01]  /*0380*/  SYNCS.EXCH.64 URZ, [UR9+0x8], UR4 ;  /* 0x00000804093f75b2 */ /* 0x0003220008000100 */
[----:B------:R1:W0:Y:S01]  /*0390*/  SYNCS.EXCH.64 URZ, [UR9+0x88], UR6 ;  /* 0x00008806093f75b2 */ /* 0x0002220008000100 */
        /* <DEDUP_REMOVED lines=27> */
[----:B------:R1:W0:Y:S02]  /*0550*/  SYNCS.EXCH.64 URZ, [UR9+0xf8], UR6 ;  /* 0x0000f806093f75b2 */ /* 0x0002240008000100 */
[----:B-1234-:R-:W-:Y:S01]  /*0560*/  NOP ;  /* 0x0000000000007918 */ /* 0x01efe20000000000 */
.L_x_3:
[----:B------:R-:W-:Y:S05]  /*0570*/  BSYNC B0 ;  /* 0x0000000000007941 */ /* 0x000fea0003800000 */
.L_x_2:
[----:B------:R-:W1:Y:S01]  /*0580*/  SHFL.IDX PT, R0, R0, RZ, 0x1f ;  /* 0x00001fff00007589 */ /* 0x000e6200000e0000 */
[----:B0-----:R-:W0:Y:S01]  /*0590*/  LDC R2, c[0x0][0x65c] ;  /* 0x00019700ff027b82 */ /* 0x001e220000000800 */
[----:B------:R-:W-:Y:S01]  /*05a0*/  ELECT P0, URZ, PT ;  /* 0x00000000003f782f */ /* 0x000fe20003800000 */
[----:B------:R-:W-:Y:S01]  /*05b0*/  IMAD.MOV.U32 R3, RZ, RZ, RZ ;  /* 0x000000ffff037224 */ /* 0x000fe200078e00ff */
[----:B------:R-:W-:Y:S01]  /*05c0*/  UMOV UR4, 0x20 ;  /* 0x0000002000047882 */ /* 0x000fe20000000000 */
[----:B------:R-:W-:Y:S01]  /*05d0*/  NOP ;  /* 0x0000000000007918 */ /* 0x000fe20000000000 */
[----:B------:R-:W-:Y:S01]  /*05e0*/  NOP ;  /* 0x0000000000007918 */ /* 0x000fe20000000000 */
[----:B-1----:R-:W-:Y:S02]  /*05f0*/  ISETP.NE.OR P0, PT, R0, RZ, !P0 ;  /* 0x000000ff0000720c */ /* 0x002fe40004705670 */
[----:B0-----:R-:W-:Y:S01]  /*0600*/  ISETP.NE.AND P4, PT, R2, 0x1, PT ;  /* 0x000000010200780c */ /* 0x001fe20003f85270 */
[----:B------:R-:W0:Y:S01]  /*0610*/  S2R R0, SR_CTAID.Y ;  /* 0x0000000000007919 */ /* 0x000e220000002600 */
[----:B------:R-:W1:Y:S09]  /*0620*/  S2R R2, SR_CTAID.X ;  /* 0x0000000000027919 */ /* 0x000e720000002500 */
[----:B------:R-:W-:Y:S01]  /*0630*/  VOTEU.ALL UP0, P0 ;  /* 0x00000000003f7886 */ /* 0x000fe20000000000 */
[----:B------:R-:W-:Y:S01]  /*0640*/  VOTEU.ALL UP1, P0 ;  /* 0x00000000003f7886 */ /* 0x000fe20000020000 */
[----:B------:R-:W1:Y:S01]  /*0650*/  @P4 LDC R7, c[0x0][0x10] ;  /* 0x00000400ff074b82 */ /* 0x000e620000000800 */
[----:B------:R-:W-:-:S02]  /*0660*/  @P4 IMAD.MOV.U32 R5, RZ, RZ, RZ ;  /* 0x000000ffff054224 */ /* 0x000fc400078e00ff */
[----:B------:R-:W-:Y:S01]  /*0670*/  @P4 IMAD.MOV.U32 R11, RZ, RZ, RZ ;  /* 0x000000ffff0b4224 */ /* 0x000fe200078e00ff */
[----:B------:R-:W-:Y:S01]  /*0680*/  @!UP0 UMOV UR6, 0x400 ;  /* 0x0000040000068882 */ /* 0x000fe20000000000 */
[----:B------:R-:W-:-:S04]  /*0690*/  @!UP0 UIADD3 UR4, -UR4, 0x100000, URZ ;  /* 0x0010000004048890 */ /* 0x000fc8000fffe13f */
[----:B------:R-:W-:Y:S02]  /*06a0*/  @!UP0 USHF.L.U32 UR5, UR4, 0xb, URZ ;  /* 0x0000000b04058899 */ /* 0x000fe4000800063f */
[----:B------:R-:W-:Y:S01]  /*06b0*/  @!UP0 USHF.L.U32 UR4, UR4, 0x1, URZ ;  /* 0x0000000104048899 */ /* 0x000fe2000800063f */
[----:B------:R-:W2:Y:S08]  /*06c0*/  @!P4 LDC R9, c[0x0][0xc] ;  /* 0x00000300ff09cb82 */ /* 0x000eb00000000800 */
[----:B------:R-:W3:Y:S01]  /*06d0*/  @!UP0 S2UR UR7, SR_CgaCtaId ;  /* 0x00000000000789c3 */ /* 0x000ee20000008800 */
[----:B0-----:R-:W-:-:S04]  /*06e0*/  @P4 IMAD.MOV.U32 R4, RZ, RZ, R0 ;  /* 0x000000ffff044224 */ /* 0x001fc800078e0000 */
[----:B-1----:R-:W-:-:S04]  /*06f0*/  @P4 IMAD.WIDE.U32 R6, R2, R7, R4 ;  /* 0x0000000702064225 */ /* 0x002fc800078e0004 */
[----:B------:R-:W-:Y:S02]  /*0700*/  @P4 IMAD.MOV.U32 R10, RZ, RZ, R6 ;  /* 0x000000ffff0a4224 */ /* 0x000fe400078e0006 */
[----:B------:R-:W-:Y:S02]  /*0710*/  @P4 IMAD.IADD R14, R7, 0x1, R11 ;  /* 0x00000001070e4824 */ /* 0x000fe400078e020b */
[----:B--2---:R-:W-:-:S04]  /*0720*/  @!P4 IMAD.WIDE.U32 R4, R9, R0, R2 ;  /* 0x000000000904c225 */ /* 0x004fc800078e0002 */
[----:B------:R-:W-:Y:S02]  /*0730*/  @!P4 IMAD.MOV.U32 R10, RZ, RZ, R4 ;  /* 0x000000ffff0ac224 */ /* 0x000fe400078e0004 */
[----:B------:R-:W-:Y:S01]  /*0740*/  @!P4 IMAD.MOV.U32 R14, RZ, RZ, R5 ;  /* 0x000000ffff0ec224 */ /* 0x000fe200078e0005 */
[----:B---3--:R-:W-:Y:S02]  /*0750*/  @!UP0 ULEA UR6, UR7, UR6, 0x18 ;  /* 0x0000000607068291 */ /* 0x008fe4000f8ec03f */
[----:B------:R0:W-:Y:S01]  /*0760*/  STL [R1+0x410], R10 ;  /* 0x0004100a01007387 */ /* 0x0001e20000100800 */
[----:B------:R-:W-:-:S03]  /*0770*/  VOTEU.ALL UP0, P0 ;  /* 0x00000000003f7886 */ /* 0x000fc60000000000 */
[----:B------:R0:W-:Y:S04]  /*0780*/  STL [R1+0x40c], R14 ;  /* 0x00040c0e01007387 */ /* 0x0001e80000100800 */
[----:B------:R-:W1:Y:S02]  /*0790*/  FENCE.VIEW.ASYNC.S ;  /* 0x00000000000073c6 */ /* 0x000e640000000000 */
[----:B-1----:R0:W1:Y:S01]  /*07a0*/  @!UP0 SYNCS.EXCH.64 URZ, [UR6+0x110], UR4 ;  /* 0x00011004063f85b2 */ /* 0x0020620008000100 */
[----:B------:R0:W1:Y:S01]  /*07b0*/  @!UP1 SYNCS.EXCH.64 URZ, [UR6+0x118], UR4 ;  /* 0x00011804063f95b2 */ /* 0x0000620008000100 */
[----:B------:R-:W-:Y:S01]  /*07c0*/  NOP ;  /* 0x0000000000007918 */ /* 0x000fe20000000000 */
[----:B-1----:R-:W-:Y:S06]  /*07d0*/  BAR.SYNC.DEFER_BLOCKING 0x0 ;  /* 0x0000000000007b1d */ /* 0x002fec0000010000 */
[----:B0-----:R-:W-:Y:S05]  /*07e0*/  @!P1 BRA `(.L_x_4) ;  /* 0x0000020400f89947 */ /* 0x001fea0003800000 */
[----:B------:R-:W-:-:S06]  /*07f0*/  UISETP.GT.U32.AND UP0, UPT, UR10, 0x1, UPT ;  /* 0x000000010a00788c */ /* 0x000fcc000bf04070 */
[----:B------:R-:W-:-:S13]  /*0800*/  PLOP3.LUT P0, PT, PT, PT, UP0, 0x80, 0x0 ;  /* 0x000000000000781c */ /* 0x000fda0003f0f008 */
[----:B------:R-:W-:Y:S05]  /*0810*/  @P0 EXIT ;  /* 0x000000000000094d */ /* 0x000fea0003800000 */
[----:B------:R-:W-:Y:S01]  /*0820*/  IMAD.MOV.U32 R5, RZ, RZ, -0x1 ;  /* 0xffffffffff057424 */ /* 0x000fe200078e00ff */
[----:B------:R-:W-:Y:S01]  /*0830*/  ULDC.64 UR4, c[0x0][0x650] ;  /* 0x0001940000047ab9 */ /* 0x000fe20000000a00 */
[----:B------:R-:W-:Y:S01]  /*0840*/  IMAD.MOV.U32 R6, RZ, RZ, -0x1 ;  /* 0xffffffffff067424 */ /* 0x000fe200078e00ff */
[----:B------:R-:W-:Y:S01]  /*0850*/  ISETP.GE.U32.AND P0, PT, R10, UR4, PT ;  /* 0x000000040a007c0c */ /* 0x000fe2000bf06070 */
[----:B------:R-:W-:Y:S01]  /*0860*/  UMOV UR4, 0xffffffff ;  /* 0xffffffff00047882 */ /* 0x000fe20000000000 */
[----:B------:R0:W-:Y:S01]  /*0870*/  STL [R1+0x424], R5 ;  /* 0x0004240501007387 */ /* 0x0001e20000100800 */
[----:B------:R-:W-:Y:S02]  /*0880*/  PRMT R4, RZ, 0x7610, R4 ;  /* 0x00007610ff047816 */ /* 0x000fe40000000004 */
[----:B------:R-:W-:Y:S01]  /*0890*/  ISETP.GE.U32.AND.EX P0, PT, R14, UR5, PT, P0 ;  /* 0x000000050e007c0c */ /* 0x000fe2000bf06100 */
[----:B------:R1:W-:Y:S01]  /*08a0*/  STL [R1+0x420], R6 ;  /* 0x0004200601007387 */ /* 0x0003e20000100800 */
[----:B0-----:R-:W-:-:S05]  /*08b0*/  IMAD.U32 R5, RZ, RZ, UR4 ;  /* 0x00000004ff057e24 */ /* 0x001fca000f8e00ff */
[----:B------:R1:W-:Y:S06]  /*08c0*/  STL [R1+0x418], R5 ;  /* 0x0004180501007387 */ /* 0x0003ec0000100800 */
[----:B------:R-:W-:Y:S05]  /*08d0*/  @P0 BRA `(.L_x_5) ;  /* 0x0000000400740947 */ /* 0x000fea0003800000 */
[----:B------:R-:W-:Y:S01]  /*08e0*/  ULDC.64 UR12, c[0x0][0x628] ;  /* 0x00018a00000c7ab9 */ /* 0x000fe20000000a00 */
[----:B------:R-:W0:Y:S01]  /*08f0*/  LDC.64 R12, c[0x0][0x620] ;  /* 0x00018800ff0c7b82 */ /* 0x000e220000000a00 */
[----:B------:R-:W-:Y:S01]  /*0900*/  ISETP.NE.U32.AND P0, PT, RZ, UR12, PT ;  /* 0x0000000cff007c0c */ /* 0x000fe2000bf05070 */
[----:B------:R-:W-:Y:S01]  /*0910*/  ULDC UR11, c[0x0][0x630] ;  /* 0x00018c00000b7ab9 */ /* 0x000fe20000000800 */
[----:B------:R-:W-:Y:S02]  /*0920*/  R2UR UR4, R10 ;  /* 0x000000000a0472ca */ /* 0x000fe400000e0000 */
[----:B------:R-:W-:Y:S02]  /*0930*/  ISETP.NE.AND.EX P0, PT, RZ, UR13, PT, P0 ;  /* 0x0000000dff007c0c */ /* 0x000fe4000bf05300 */
[----:B------:R-:W-:-:S11]  /*0940*/  R2UR UR5, R14 ;  /* 0x000000000e0572ca */ /* 0x000fd600000e0000 */
[----:B------:R-:W-:Y:S05]  /*0950*/  @!P0 BRA `(.L_x_6) ;  /* 0x0000000000308947 */ /* 0x000fea0003800000 */
[----:B------:R-:W-:Y:S01]  /*0960*/  R2UR UR4, R10 ;  /* 0x000000000a0472ca */ /* 0x000fe200000e0000 */
[----:B------:R-:W-:Y:S01]  /*0970*/  ULDC UR8, c[0x0][0x634] ;  /* 0x00018d0000087ab9 */ /* 0x000fe20000000800 */
[----:B------:R-:W-:-:S11]  /*0980*/  R2UR UR10, R14 ;  /* 0x000000000e0a72ca */ /* 0x000fd600000e0000 */
[----:B------:R-:W-:-:S04]  /*0990*/  UIADD3 UR8, UP0, UR4, UR8, URZ ;  /* 0x0000000804087290 */ /* 0x000fc8000ff1e03f */
[----:B------:R-:W-:-:S04]  /*09a0*/  UIADD3.X UR10, URZ, UR10, URZ, UP0, !UPT ;  /* 0x0000000a3f0a7290 */ /* 0x000fc800087fe43f */
[----:B------:R-:W-:-:S04]  /*09b0*/  UIMAD.WIDE.U32 UR4, UR10, UR12, URZ ;  /* 0x0000000c0a0472a5 */ /* 0x000fc8000f8e003f */
[----:B------:R-:W-:Y:S02]  /*09c0*/  UIMAD.WIDE.U32 UR6, UP0, UR8, UR13, UR4 ;  /* 0x0000000d080672a5 */ /* 0x000fe4000f800004 */
[----:B------:R-:W-:Y:S02]  /*09d0*/  UIMAD.WIDE.U32 UR4, UR8, UR12, URZ ;  /* 0x0000000c080472a5 */ /* 0x000fe4000f8e003f */
[----:B------:R-:W-:Y:S02]  /*09e0*/  UIADD3.X UR9, URZ, URZ, URZ, UP0, !UPT ;  /* 0x0000003f3f097290 */ /* 0x000fe400087fe43f */
[----:B------:R-:W-:Y:S01]  /*09f0*/  UIADD3 URZ, UP0, UR5, UR6, URZ ;  /* 0x00000006053f7290 */ /* 0x000fe2000ff1e03f */
[----:B------:R-:W-:-:S03]  /*0a00*/  UMOV UR8, UR7 ;  /* 0x0000000700087c82 */ /* 0x000fc60008000000 */
[----:B------:R-:W-:-:S12]  /*0a10*/  UIMAD.WIDE.U32.X UR4, UR10, UR13, UR8, UP0 ;  /* 0x0000000d0a0472a5 */ /* 0x000fd800080e0408 */
.L_x_6:
[----:B------:R-:W-:Y:S01]  /*0a20*/  USHF.R.U64 UR6, UR4, UR11, UR5 ;  /* 0x0000000b04067299 */ /* 0x000fe20008001205 */
[----:B------:R-:W2:Y:S01]  /*0a30*/  LDC R8, c[0x0][0x618] ;  /* 0x00018600ff087b82 */ /* 0x000ea20000000800 */
[----:B------:R-:W-:Y:S01]  /*0a40*/  USHF.R.U32.HI UR4, URZ, UR11, UR5 ;  /* 0x0000000b3f047299 */ /* 0x000fe20008011605 */
[----:B------:R-:W-:Y:S01]  /*0a50*/  I2FP.F32.U32 R3, R2 ;  /* 0x0000000200037245 */ /* 0x000fe20000201000 */
[----:B------:R-:W-:Y:S01]  /*0a60*/  IMAD.MOV.U32 R4, RZ, RZ, R10 ;  /* 0x000000ffff047224 */ /* 0x000fe200078e000a */
[----:B------:R-:W-:Y:S01]  /*0a70*/  ULDC UR5, c[0x0][0x150] ;  /* 0x0000540000057ab9 */ /* 0x000fe20000000800 */
[----:B------:R-:W-:Y:S01]  /*0a80*/  IADD3 R9, P0, RZ, -UR6, RZ ;  /* 0x80000006ff097c10 */ /* 0x000fe2000ff1e0ff */
[----:B-1----:R-:W-:Y:S02]  /*0a90*/  IMAD.MOV.U32 R5, RZ, RZ, R14 ;  /* 0x000000ffff057224 */ /* 0x002fe400078e000e */
[----:B------:R-:W-:Y:S01]  /*0aa0*/  FMUL R3, R3, UR5 ;  /* 0x0000000503037c20 */ /* 0x000fe20008400000 */
[----:B------:R-:W1:Y:S01]  /*0ab0*/  LDC.64 R18, c[0x0][0x640] ;  /* 0x00019000ff127b82 */ /* 0x000e620000000a00 */
[----:B------:R-:W-:Y:S01]  /*0ac0*/  IMAD.X R11, RZ, RZ, ~UR4, P0 ;  /* 0x80000004ff0b7e24 */ /* 0x000fe200080e06ff */
[----:B------:R-:W-:Y:S01]  /*0ad0*/  ULDC UR4, c[0x0][0x154] ;  /* 0x0000550000047ab9 */ /* 0x000fe20000000800 */
[----:B0-----:R-:W-:-:S02]  /*0ae0*/  IMAD.WIDE.U32 R4, R9, R12, R4 ;  /* 0x0000000c09047225 */ /* 0x001fc400078e0004 */
[----:B------:R-:W0:Y:S02]  /*0af0*/  F2I.U32.TRUNC.NTZ R3, R3 ;  /* 0x0000000300037305 */ /* 0x000e24000020f000 */
[----:B------:R-:W-:Y:S01]  /*0b00*/  IMAD R6, R11, R12, RZ ;  /* 0x0000000c0b067224 */ /* 0x000fe200078e02ff */
[----:B------:R-:W3:Y:S03]  /*0b10*/  LDC R10, c[0x0][0x608] ;  /* 0x00018200ff0a7b82 */ /* 0x000ee60000000800 */
[----:B------:R-:W-:-:S04]  /*0b20*/  IMAD R9, R9, R13, R6 ;  /* 0x0000000d09097224 */ /* 0x000fc800078e0206 */
[----:B------:R-:W-:Y:S01]  /*0b30*/  IMAD.IADD R5, R5, 0x1, R9 ;  /* 0x0000000105057824 */ /* 0x000fe200078e0209 */
[----:B------:R-:W4:Y:S01]  /*0b40*/  LDC R7, c[0x0][0x144] ;  /* 0x00005100ff077b82 */ /* 0x000f220000000800 */
[----:B------:R-:W-:Y:S02]  /*0b50*/  IMAD.MOV.U32 R9, RZ, RZ, 0x1 ;  /* 0x00000001ff097424 */ /* 0x000fe400078e00ff */
[----:B0-----:R-:W-:Y:S01]  /*0b60*/  IMAD.MOV R6, RZ, RZ, -R3 ;  /* 0x000000ffff067224 */ /* 0x001fe200078e0a03 */
[----:B--2---:R-:W-:Y:S02]  /*0b70*/  SHF.R.U64 R12, R4, R8, R5 ;  /* 0x00000008040c7219 */ /* 0x004fe40000001205 */
[----:B------:R-:W-:Y:S02]  /*0b80*/  I2FP.F32.U32 R4, R0 ;  /* 0x0000000000047245 */ /* 0x000fe40000201000 */
[----:B------:R-:W0:Y:S01]  /*0b90*/  LDC R14, c[0x0][0x658] ;  /* 0x00019600ff0e7b82 */ /* 0x000e220000000800 */
[----:B-1----:R-:W-:-:S02]  /*0ba0*/  ISETP.NE.U32.AND P0, PT, R18, RZ, PT ;  /* 0x000000ff1200720c */ /* 0x002fc40003f05070 */
[----:B------:R-:W-:Y:S01]  /*0bb0*/  FMUL R4, R4, UR4 ;  /* 0x0000000404047c20 */ /* 0x000fe20008400000 */
[----:B------:R-:W-:Y:S01]  /*0bc0*/  SHF.R.U32.HI R3, RZ, R8, R5 ;  /* 0x00000008ff037219 */ /* 0x000fe20000011605 */
[----:B------:R-:W-:Y:S01]  /*0bd0*/  IMAD.MOV.U32 R5, RZ, RZ, -0x1 ;  /* 0xffffffffff057424 */ /* 0x000fe200078e00ff */
[----:B------:R-:W-:Y:S01]  /*0be0*/  ISETP.NE.AND.EX P0, PT, R19, RZ, PT, P0 ;  /* 0x000000ff1300720c */ /* 0x000fe20003f05300 */
[----:B------:R1:W2:Y:S01]  /*0bf0*/  F2I.U32.TRUNC.NTZ R11, R4 ;  /* 0x00000004000b7305 */ /* 0x0002a2000020f000 */
[----:B------:R-:W1:Y:S01]  /*0c00*/  LDC R13, c[0x0][0x148] ;  /* 0x00005200ff0d7b82 */ /* 0x000e620000000800 */
[-CC-:B---3--:R-:W-:Y:S02]  /*0c10*/  SHF.R.U64 R23, R12, R10.reuse, R3.reuse ;  /* 0x0000000a0c177219 */ /* 0x188fe40000001203 */
[----:B------:R-:W-:-:S05]  /*0c20*/  SHF.R.U32.HI R3, RZ, R10, R3 ;  /* 0x0000000aff037219 */ /* 0x000fca0000011603 */
[----:B------:R-:W3:Y:S01]  /*0c30*/  LDC R17, c[0x0][0x600] ;  /* 0x00018000ff117b82 */ /* 0x000ee20000000800 */
[----:B----4-:R-:W-:-:S07]  /*0c40*/  IMAD R8, R7, R6, R2 ;  /* 0x0000000607087224 */ /* 0x010fce00078e0202 */
[----:B------:R-:W4:Y:S01]  /*0c50*/  LDC R16, c[0x0][0x648] ;  /* 0x00019200ff107b82 */ /* 0x000f220000000800 */
[-C--:B0-----:R-:W-:Y:S02]  /*0c60*/  SHF.L.U32 R2, R5, R14.reuse, RZ ;  /* 0x0000000e05027219 */ /* 0x081fe400000006ff */
[--C-:B------:R-:W-:Y:S02]  /*0c70*/  SHF.R.U64 R22, R23, R14, R3.reuse ;  /* 0x0000000e17167219 */ /* 0x100fe40000001203 */
[----:B------:R-:W-:Y:S02]  /*0c80*/  LOP3.LUT R10, RZ, R2, RZ, 0x33, !PT ;  /* 0x00000002ff0a7212 */ /* 0x000fe400078e33ff */
[-C--:B------:R-:W-:Y:S01]  /*0c90*/  SHF.R.U32.HI R3, RZ, R14.reuse, R3 ;  /* 0x0000000eff037219 */ /* 0x080fe20000011603 */
[----:B------:R-:W0:Y:S01]  /*0ca0*/  LDC R21, c[0x0][0x638] ;  /* 0x00018e00ff157b82 */ /* 0x000e220000000800 */
[----:B------:R-:W-:Y:S01]  /*0cb0*/  SHF.L.U32 R9, R9, R14, RZ ;  /* 0x0000000e09097219 */ /* 0x000fe200000006ff */
[----:B------:R-:W-:-:S06]  /*0cc0*/  IMAD.MOV.U32 R2, RZ, RZ, R22 ;  /* 0x000000ffff027224 */ /* 0x000fcc00078e0016 */
[----:B------:R-:W0:Y:S01]  /*0cd0*/  LDC R20, c[0x0][0x610] ;  /* 0x00018400ff147b82 */ /* 0x000e220000000800 */
[----:B-12---:R-:W-:Y:S05]  /*0ce0*/  @!P0 BRA `(.L_x_7) ;  /* 0x0000000000288947 */ /* 0x006fea0003800000 */
[----:B------:R-:W1:Y:S02]  /*0cf0*/  LDC R7, c[0x0][0x64c] ;  /* 0x00019300ff077b82 */ /* 0x000e640000000800 */
[----:B-1----:R-:W-:-:S05]  /*0d00*/  IADD3 R7, P0, R22, R7, RZ ;  /* 0x0000000716077210 */ /* 0x002fca0007f1e0ff */
[----:B------:R-:W-:-:S04]  /*0d10*/  IMAD.X R15, RZ, RZ, R3, P0 ;  /* 0x000000ffff0f7224 */ /* 0x000fc800000e0603 */
[----:B------:R-:W-:-:S04]  /*0d20*/  IMAD.WIDE.U32 R2, R15, R18, RZ ;  /* 0x000000120f027225 */ /* 0x000fc800078e00ff */
[----:B------:R-:W-:-:S04]  /*0d30*/  IMAD.WIDE.U32 R4, P0, R7, R19, R2 ;  /* 0x0000001307047225 */ /* 0x000fc80007800002 */
[----:B------:R-:W-:-:S04]  /*0d40*/  IMAD.WIDE.U32 R2, R7, R18, RZ ;  /* 0x0000001207027225 */ /* 0x000fc800078e00ff */
[----:B------:R-:W-:Y:S01]  /*0d50*/  IMAD.X R7, RZ, RZ, RZ, P0 ;  /* 0x000000ffff077224 */ /* 0x000fe200000e06ff */
[----:B------:R-:W-:Y:S01]  /*0d60*/  IADD3 RZ, P0, R3, R4, RZ ;  /* 0x0000000403ff7210 */ /* 0x000fe20007f1e0ff */
[----:B------:R-:W-:-:S04]  /*0d70*/  IMAD.MOV.U32 R6, RZ, RZ, R5 ;  /* 0x000000ffff067224 */ /* 0x000fc800078e0005 */
[----:B------:R-:W-:-:S08]  /*0d80*/  IMAD.WIDE.U32.X R2, R15, R19, R6, P0 ;  /* 0x000000130f027225 */ /* 0x000fd000000e0406 */
.L_x_7:
[----:B----4-:R-:W-:Y:S01]  /*0d90*/  SHF.R.U64 R2, R2, R16, R3 ;  /* 0x0000001002027219 */ /* 0x010fe20000001203 */
[----:B---3--:R-:W-:Y:S01]  /*0da0*/  VIADD R3, R17, 0xffffffff ;  /* 0xffffffff11037836 */ /* 0x008fe20000000000 */
[----:B------:R-:W-:Y:S01]  /*0db0*/  LOP3.LUT R10, R23, R10, RZ, 0xc0, !PT ;  /* 0x0000000a170a7212 */ /* 0x000fe200078ec0ff */
[----:B------:R-:W-:Y:S02]  /*0dc0*/  IMAD.MOV R11, RZ, RZ, -R11 ;  /* 0x000000ffff0b7224 */ /* 0x000fe400078e0a0b */
[----:B------:R-:W-:Y:S01]  /*0dd0*/  IMAD.MOV R4, RZ, RZ, -R2 ;  /* 0x000000ffff047224 */ /* 0x000fe200078e0a02 */
[----:B------:R-:W-:Y:S01]  /*0de0*/  LOP3.LUT R3, R12, R3, RZ, 0xc0, !PT ;  /* 0x000000030c037212 */ /* 0x000fe200078ec0ff */
[----:B------:R-:W-:Y:S02]  /*0df0*/  @P4 IMAD R8, R13, R11, R0 ;  /* 0x0000000b0d084224 */ /* 0x000fe400078e0200 */
[----:B------:R-:W-:Y:S02]  /*0e00*/  IMAD R9, R9, R2, R10 ;  /* 0x0000000209097224 */ /* 0x000fe400078e020a */
[----:B0-----:R-:W-:-:S02]  /*0e10*/  IMAD R0, R4, R21, R22 ;  /* 0x0000001504007224 */ /* 0x001fc400078e0216 */
[----:B------:R-:W-:Y:S02]  /*0e20*/  IMAD R8, R9, R20, R8 ;  /* 0x0000001409087224 */ /* 0x000fe400078e0208 */
[----:B------:R-:W-:Y:S02]  /*0e30*/  IMAD R3, R0, R17, R3 ;  /* 0x0000001100037224 */ /* 0x000fe400078e0203 */
[----:B------:R-:W-:-:S03]  /*0e40*/  IMAD.MOV.U32 R4, RZ, RZ, 0x1 ;  /* 0x00000001ff047424 */ /* 0x000fc600078e00ff */
[----:B------:R-:W-:Y:S02]  /*0e50*/  SEL R0, R3, R8, !P4 ;  /* 0x0000000803007207 */ /* 0x000fe40006000000 */
[----:B------:R-:W-:-:S03]  /*0e60*/  SEL R2, R8, R3, !P4 ;  /* 0x0000000308027207 */ /* 0x000fc60006000000 */
[----:B------:R0:W-:Y:S04]  /*0e70*/  STL [R1+0x420], R0 ;  /* 0x0004200001007387 */ /* 0x0001e80000100800 */
[----:B------:R2:W-:Y:S01]  /*0e80*/  STL [R1+0x424], R2 ;  /* 0x0004240201007387 */ /* 0x0005e20000100800 */
[----:B0-----:R-:W-:-:S05]  /*0e90*/  IMAD.U32 R0, RZ, RZ, UR6 ;  /* 0x00000006ff007e24 */ /* 0x001fca000f8e00ff */
[----:B------:R2:W-:Y:S02]  /*0ea0*/  STL [R1+0x418], R0 ;  /* 0x0004180001007387 */ /* 0x0005e40000100800 */
.L_x_5:
[----:B------:R-:W-:-:S08]  /*0eb0*/  NOP ;  /* 0x0000000000007918 */ /* 0x000fd00000000000 */
[----:B------:R-:W0:Y:S02]  /*0ec0*/  USETMAXREG.TRY_ALLOC.CTAPOOL UP0, 0xe8 ;  /* 0x000000e8000079c8 */ /* 0x000e240008000600 */
[----:B0-----:R-:W-:-:S13]  /*0ed0*/  PLOP3.LUT P0, PT, PT, PT, UP0, 0x80, 0x0 ;  /* 0x000000000000781c */ /* 0x001fda0003f0f008 */
[----:B------:R-:W-:Y:S05]  /*0ee0*/  @!P0 BRA `(.L_x_5) ;  /* 0xfffffffc00f08947 */ /* 0x000fea000383ffff */
[----:B------:R-:W-:Y:S01]  /*0ef0*/  ULDC.64 UR4, c[0x0][0x598] ;  /* 0x0001660000047ab9 */ /* 0x000fe20000000a00 */
[----:B------:R-:W-:Y:S01]  /*0f00*/  ULDC.64 UR6, c[0x0][0x208] ;  /* 0x0000820000067ab9 */ /* 0x000fe20000000a00 */
[----:B------:R-:W-:-:S04]  /*0f10*/  ISETP.NE.U32.AND P0, PT, RZ, UR4, PT ;  /* 0x00000004ff007c0c */ /* 0x000fc8000bf05070 */
[----:B------:R-:W-:-:S13]  /*0f20*/  ISETP.NE.AND.EX P0, PT, RZ, UR5, PT, P0 ;  /* 0x00000005ff007c0c */ /* 0x000fda000bf05300 */
[----:B------:R-:W-:Y:S05]  /*0f30*/  @!P0 BRA `(.L_x_8) ;  /* 0x0000000000208947 */ /* 0x000fea0003800000 */
[----:B--2---:R-:W0:Y:S02]  /*0f40*/  LDC.64 R2, c[0x0][0x598] ;  /* 0x00016600ff027b82 */ /* 0x004e240000000a00 */
[----:B0-----:R-:W2:Y:S02]  /*0f50*/  LDG.E.64 R2, desc[UR6][R2.64] ;  /* 0x0000000602027981 */ /* 0x001ea4000c1e1b00 */
[----:B--2---:R-:W-:-:S04]  /*0f60*/  ISETP.NE.U32.AND P0, PT, R2, RZ, PT ;  /* 0x000000ff0200720c */ /* 0x004fc80003f05070 */
[----:B------:R-:W-:-:S13]  /*0f70*/  ISETP.NE.AND.EX P0, PT, R3, RZ, PT, P0 ;  /* 0x000000ff0300720c */ /* 0x000fda0003f05300 */
[----:B------:R-:W-:Y:S05]  /*0f80*/  @!P0 BRA `(.L_x_8) ;  /* 0x00000000000c8947 */ /* 0x000fea0003800000 */
[----:B------:R-:W2:Y:S02]  /*0f90*/  LD.E R2, desc[UR6][R2.64] ;  /* 0x0000000602027980 */ /* 0x000ea4000c101900 */
[----:B--2---:R-:W-:Y:S01]  /*0fa0*/  R2UR UR4, R2 ;  /* 0x00000000020472ca */ /* 0x004fe200000e0000 */
[----:B------:R-:W-:-:S14]  /*0fb0*/  BRA `(.L_x_9) ;  /* 0x0000000000247947 */ /* 0x000fdc0003800000 */
.L_x_8:
[----:B------:R-:W-:Y:S02]  /*0fc0*/  ULDC.64 UR4, c[0x0][0x588] ;  /* 0x0001620000047ab9 */ /* 0x000fe40000000a00 */
[----:B------:R-:W-:-:S04]  /*0fd0*/  ISETP.NE.U32.AND P0, PT, RZ, UR4, PT ;  /* 0x00000004ff007c0c */ /* 0x000fc8000bf05070 */
[----:B------:R-:W-:-:S13]  /*0fe0*/  ISETP.NE.AND.EX P0, PT, RZ, UR5, PT, P0 ;  /* 0x00000005ff007c0c */ /* 0x000fda000bf05300 */
[----:B------:R-:W-:Y:S05]  /*0ff0*/  @!P0 BRA `(.L_x_10) ;  /* 0x0000000000108947 */ /* 0x000fea0003800000 */
[----:B--2---:R-:W0:Y:S02]  /*1000*/  LDC.64 R2, c[0x0][0x588] ;  /* 0x00016200ff027b82 */ /* 0x004e240000000a00 */
[----:B0-----:R-:W2:Y:S02]  /*1010*/  LDG.E R2, desc[UR6][R2.64] ;  /* 0x0000000602027981 */ /* 0x001ea4000c1e1900 */
[----:B--2---:R-:W-:Y:S01]  /*1020*/  R2UR UR4, R2 ;  /* 0x00000000020472ca */ /* 0x004fe200000e0000 */
[----:B------:R-:W-:-:S14]  /*1030*/  BRA `(.L_x_9) ;  /* 0x0000000000047947 */ /* 0x000fdc0003800000 */
.L_x_10:
[----:B------:R-:W-:-:S05]  /*1040*/  ULDC UR4, c[0x0][0x580] ;  /* 0x0001600000047ab9 */ /* 0x000fca0000000800 */
.L_x_9:
[----:B------:R-:W-:Y:S02]  /*1050*/  ULDC.64 UR8, c[0x0][0x5a0] ;  /* 0x0001680000087ab9 */ /* 0x000fe40000000a00 */
        /* <DEDUP_REMOVED lines=11> */
.L_x_11:
        /* <DEDUP_REMOVED lines=8> */
.L_x_13:
[----:B------:R-:W-:-:S05]  /*1190*/  ULDC UR5, c[0x0][0x584] ;  /* 0x0001610000057ab9 */ /* 0x000fca0000000800 */
.L_x_12:
[----:B------:R-:W-:-:S13]  /*11a0*/  LOP3.LUT P0, RZ, R4, 0xff, RZ, 0xc0, !PT ;  /* 0x000000ff04ff7812 */ /* 0x000fda000780c0ff */
[----:B------:R-:W-:Y:S05]  /*11b0*/  @!P0 EXIT ;  /* 0x000000000000894d */ /* 0x000fea0003800000 */
[----:B--2---:R-:W2:Y:S01]  /*11c0*/  LDL R0, [R1+0x408] ;  /* 0x0004080001007983 */ /* 0x004ea20000100800 */
[----:B------:R-:W-:Y:S02]  /*11d0*/  ULDC UR8, c[0x0][0x28c] ;  /* 0x0000a30000087ab9 */ /* 0x000fe40000000800 */
[----:B------:R-:W-:-:S04]  /*11e0*/  UIADD3 UR8, UR8, 0x1f, URZ ;  /* 0x0000001f08087890 */ /* 0x000fc8000fffe03f */
[----:B------:R-:W-:-:S04]  /*11f0*/  USHF.R.S32.HI UR9, URZ, 0x1f, UR8 ;  /* 0x0000001f3f097899 */ /* 0x000fc80008011408 */
[----:B------:R-:W-:Y:S01]  /*1200*/  ULEA.HI UR9, UR9, UR8, URZ, 0x5 ;  /* 0x0000000809097291 */ /* 0x000fe2000f8f283f */
[----:B--2---:R-:W-:-:S13]  /*1210*/  R2UR UR10, R0 ;  /* 0x00000000000a72ca */ /* 0x004fda00000e0000 */
[----:B------:R-:W-:Y:S02]  /*1220*/  ULOP3.LUT UR8, UR10, 0x1, URZ, 0xfc, !UPT ;  /* 0x000000010a087892 */ /* 0x000fe4000f8efc3f */
[----:B------:R-:W-:-:S03]  /*1230*/  USHF.R.S32.HI UR10, URZ, 0x5, UR9 ;  /* 0x000000053f0a7899 */ /* 0x000fc60008011409 */
[----:B------:R-:W-:Y:S01]  /*1240*/  UMOV UR9, URZ ;  /* 0x0000003f00097c82 */ /* 0x000fe20008000000 */
[----:B------:R-:W-:Y:S01]  /*1250*/  IMAD.U32 R0, RZ, RZ, UR8 ;  /* 0x00000008ff007e24 */ /* 0x000fe2000f8e00ff */
[----:B------:R-:W-:Y:S01]  /*1260*/  UMOV UR8, URZ ;  /* 0x0000003f00087c82 */ /* 0x000fe20008000000 */
[----:B------:R-:W-:Y:S02]  /*1270*/  IMAD.U32 R3, RZ, RZ, UR10 ;  /* 0x0000000aff037e24 */ /* 0x000fe4000f8e00ff */
[----:B------:R-:W-:Y:S01]  /*1280*/  IMAD.U32 R2, RZ, RZ, UR8 ;  /* 0x00000008ff027e24 */ /* 0x000fe2000f8e00ff */
[----:B------:R0:W-:Y:S04]  /*1290*/  STL [R1+0x404], R0 ;  /* 0x0004040001007387 */ /* 0x0001e80000100800 */
[----:B------:R2:W-:Y:S01]  /*12a0*/  STL [R1+0x428], R3 ;  /* 0x0004280301007387 */ /* 0x0005e20000100800 */
[----:B0-----:R-:W-:-:S05]  /*12b0*/  IMAD.U32 R0, RZ, RZ, UR9 ;  /* 0x00000009ff007e24 */ /* 0x001fca000f8e00ff */
[----:B------:R2:W-:Y:S04]  /*12c0*/  STL [R1+0x41c], R0 ;  /* 0x00041c0001007387 */ /* 0x0005e80000100800 */
[----:B------:R2:W-:Y:S02]  /*12d0*/  STL [R1+0x414], R2 ;  /* 0x0004140201007387 */ /* 0x0005e40000100800 */
.L_x_518:
[----:B------:R-:W3:Y:S01]  /*12e0*/  LDL R4, [R1+0x41c] ;  /* 0x00041c0001047983 */ /* 0x000ee20000100800 */
[----:B0-2---:R-:W0:Y:S03]  /*12f0*/  LDC R3, c[0x0][0x28c] ;  /* 0x0000a300ff037b82 */ /* 0x005e260000000800 */
[----:B------:R-:W-:Y:S04]  /*1300*/  STL [R1+0x3fc], RZ ;  /* 0x0003fcff01007387 */ /* 0x000fe80000100800 */
        /* <DEDUP_REMOVED lines=247> */
[----:B------:R-:W-:Y:S04]  /*2280*/  STL [R1], RZ ;  /* 0x000000ff01007387 */ /* 0x000fe80000100800 */
[----:B------:R-:W-:Y:S04]  /*2290*/  STL [R1+0x4], RZ ;  /* 0x000004ff01007387 */ /* 0x000fe80000100800 */
[----:B------:R-:W-:Y:S04]  /*22a0*/  STL [R1+0x8], RZ ;  /* 0x000008ff01007387 */ /* 0x000fe80000100800 */
[----:B------:R-:W-:Y:S01]  /*22b0*/  STL [R1+0xc], RZ ;  /* 0x00000cff01007387 */ /* 0x000fe20000100800 */
[----:B0-----:R-:W-:-:S03]  /*22c0*/  ISETP.GE.AND P0, PT, R3, 0x1, PT ;  /* 0x000000010300780c */ /* 0x001fc60003f06270 */
[----:B------:R-:W-:Y:S04]  /*22d0*/  STL [R1+0x10], RZ ;  /* 0x000010ff01007387 */ /* 0x000fe80000100800 */
[----:B------:R-:W-:Y:S04]  /*22e0*/  STL [R1+0x14], RZ ;  /* 0x000014ff01007387 */ /* 0x000fe80000100800 */
[----:B------:R-:W-:Y:S04]  /*22f0*/  STL [R1+0x18], RZ ;  /* 0x000018ff01007387 */ /* 0x000fe80000100800 */
[----:B------:R-:W-:Y:S04]  /*2300*/  STL [R1+0x1c], RZ ;  /* 0x00001cff01007387 */ /* 0x000fe80000100800 */
[----:B------:R-:W2:Y:S01]  /*2310*/  LDL R3, [R1+0x414] ;  /* 0x0004140001037983 */ /* 0x000ea20000100800 */
[----:B------:R-:W0:Y:S01]  /*2320*/  S2R R0, SR_TID.X ;  /* 0x0000000000007919 */ /* 0x000e220000002100 */
[----:B----4-:R-:W4:Y:S01]  /*2330*/  S2UR UR12, SR_CgaCtaId ;  /* 0x00000000000c79c3 */ /* 0x010f220000008800 */
[----:B0-----:R-:W-:-:S04]  /*2340*/  LOP3.LUT R0, R0, 0x80, RZ, 0xc0, !PT ;  /* 0x0000008000007812 */ /* 0x001fc800078ec0ff */
[----:B------:R-:W-:-:S05]  /*2350*/  SHF.R.U32.HI R0, RZ, 0x7, R0 ;  /* 0x00000007ff007819 */ /* 0x000fca0000011600 */
[----:B------:R-:W0:Y:S01]  /*2360*/  SHFL.IDX PT, R2, R0, RZ, 0x1f ;  /* 0x00001fff00027589 */ /* 0x000e2200000e0000 */
[----:B---3--:R-:W-:Y:S01]  /*2370*/  R2UR UR11, R4 ;  /* 0x00000000040b72ca */ /* 0x008fe200000e0000 */
[----:B------:R-:W-:Y:S01]  /*2380*/  UMOV UR61, 0x400 ;  /* 0x00000400003d7882 */ /* 0x000fe20000000000 */
[----:B0-----:R-:W-:-:S11]  /*2390*/  R2UR UR10, R2 ;  /* 0x00000000020a72ca */ /* 0x001fd600000e0000 */
[----:B------:R-:W-:Y:S01]  /*23a0*/  IMAD.U32 R2, RZ, RZ, UR11 ;  /* 0x0000000bff027e24 */ /* 0x000fe2000f8e00ff */
[----:B----4-:R-:W-:Y:S02]  /*23b0*/  ULEA UR61, UR12, UR61, 0x18 ;  /* 0x0000003d0c3d7291 */ /* 0x010fe4000f8ec03f */
[----:B------:R-:W-:-:S04]  /*23c0*/  ULEA.HI UR11, UR10, UR10, URZ, 0x1 ;  /* 0x0000000a0a0b7291 */ /* 0x000fc8000f8f083f */
[----:B------:R-:W-:-:S04]  /*23d0*/  ULOP3.LUT UR11, UR11, 0x1ffffe, URZ, 0xc0, !UPT ;  /* 0x001ffffe0b0b7892 */ /* 0x000fc8000f8ec03f */
[----:B------:R-:W-:-:S04]  /*23e0*/  UIADD3 UR11, UR10, -UR11, URZ ;  /* 0x8000000b0a0b7290 */ /* 0x000fc8000fffe03f */
[----:B------:R-:W-:-:S04]  /*23f0*/  ULEA UR11, UR11, UR61, 0xb ;  /* 0x0000003d0b0b7291 */ /* 0x000fc8000f8e583f */
[----:B------:R-:W-:-:S04]  /*2400*/  UIADD3 UR11, UR11, 0x200, URZ ;  /* 0x000002000b0b7890 */ /* 0x000fc8000fffe03f */
[----:B------:R-:W-:-:S04]  /*2410*/  USHF.R.U32.HI UR11, URZ, 0x4, UR11 ;  /* 0x000000043f0b7899 */ /* 0x000fc8000801160b */
[----:B------:R-:W-:-:S06]  /*2420*/  ULOP3.LUT UR10, UR11, 0x3fff, URZ, 0xc0, !UPT ;  /* 0x00003fff0b0a7892 */ /* 0x000fcc000f8ec03f */
[----:B-1----:R-:W-:-:S05]  /*2430*/  IMAD.U32 R5, RZ, RZ, UR10 ;  /* 0x0000000aff057e24 */ /* 0x002fca000f8e00ff */
[----:B------:R0:W-:Y:S01]  /*2440*/  STL [R1+0x400], R5 ;  /* 0x0004000501007387 */ /* 0x0001e20000100800 */
[----:B------:R-:W-:Y:S01]  /*2450*/  UMOV UR8, URZ ;  /* 0x0000003f00087c82 */ /* 0x000fe20008000000 */
[----:B------:R-:W-:Y:S01]  /*2460*/  UMOV UR9, URZ ;  /* 0x0000003f00097c82 */ /* 0x000fe20008000000 */
[----:B------:R-:W-:Y:S01]  /*2470*/  IMAD.U32 R0, RZ, RZ, UR8 ;  /* 0x00000008ff007e24 */ /* 0x000fe2000f8e00ff */
[----:B------:R-:W-:Y:S02]  /*2480*/  CS2R R228, SRZ ;  /* 0x0000000000e47805 */ /* 0x000fe4000001ff00 */
[----:B------:R-:W-:Y:S02]  /*2490*/  CS2R R226, SRZ ;  /* 0x0000000000e27805 */ /* 0x000fe4000001ff00 */
[----:B------:R-:W-:Y:S02]  /*24a0*/  CS2R R224, SRZ ;  /* 0x0000000000e07805 */ /* 0x000fe4000001ff00 */
[----:B------:R-:W-:-:S02]  /*24b0*/  CS2R R22, SRZ ;  /* 0x0000000000167805 */ /* 0x000fc4000001ff00 */
[----:B------:R-:W-:Y:S02]  /*24c0*/  CS2R R20, SRZ ;  /* 0x0000000000147805 */ /* 0x000fe4000001ff00 */
[----:B------:R-:W-:Y:S02]  /*24d0*/  CS2R R18, SRZ ;  /* 0x0000000000127805 */ /* 0x000fe4000001ff00 */
        /* <DEDUP_REMOVED lines=106> */
[----:B--2---:R-:W-:Y:S01]  /*2b80*/  R2UR UR60, R3 ;  /* 0x00000000033c72ca */ /* 0x004fe200000e0000 */
[----:B0-----:R-:W-:-:S14]  /*2b90*/  @!P0 BRA `(.L_x_14) ;  /* 0x0000004000008947 */ /* 0x001fdc0003800000 */
[----:B------:R-:W2:Y:S02]  /*2ba0*/  LDL R5, [R1+0x404] ;  /* 0x0004040001057983 */ /* 0x000ea40000100800 */
[----:B--2---:R-:W-:-:S13]  /*2bb0*/  R2UR UR8, R5 ;  /* 0x00000000050872ca */ /* 0x004fda00000e0000 */
[----:B------:R-:W-:-:S06]  /*2bc0*/  UISETP.NE.AND UP0, UPT, UR8, 0x3, UPT ;  /* 0x000000030800788c */ /* 0x000fcc000bf05270 */
[----:B------:R-:W-:-:S13]  /*2bd0*/  PLOP3.LUT P1, PT, PT, PT, UP0, 0x80, 0x0 ;  /* 0x000000000000781c */ /* 0x000fda0003f2f008 */
[----:B------:R-:W-:Y:S05]  /*2be0*/  @!P1 BRA `(.L_x_15) ;  /* 0x0000000000049947 */ /* 0x000fea0003800000 */
[----:B------:R-:W-:Y:S01]  /*2bf0*/  BPT.TRAP 0x1 ;  /* 0x000000040000795c */ /* 0x000fe20000300000 */
.L_x_15:
[----:B------:R-:W-:Y:S02]  /*2c00*/  R2UR UR8, R3 ;  /* 0x00000000030872ca */ /* 0x000fe400000e0000 */
[----:B------:R-:W-:-:S11]  /*2c10*/  R2UR UR9, R4 ;  /* 0x00000000040972ca */ /* 0x000fd600000e0000 */
[----:B------:R-:W-:Y:S02]  /*2c20*/  ULEA UR8, UR8, UR61, 0x3 ;  /* 0x0000003d08087291 */ /* 0x000fe4000f8e183f */
[----:B------:R-:W-:-:S05]  /*2c30*/  IMAD.U32 R2, RZ, RZ, UR9 ;  /* 0x00000009ff027e24 */ /* 0x000fca000f8e00ff */
[----:B------:R-:W-:-:S04]  /*2c40*/  SHF.L.U32 R2, R2, 0x1f, RZ ;  /* 0x0000001f02027819 */ /* 0x000fc800000006ff */
[----:B------:R0:W1:Y:S01]  /*2c50*/  SYNCS.PHASECHK.TRANS64.TRYWAIT P0, [UR8], R2 ;  /* 0x00000002ff0075a7 */ /* 0x0000620008000148 */
[----:B------:R-:W-:Y:S05]  /*2c60*/  @!P1 BRA `(.L_x_16) ;  /* 0x0000000000049947 */ /* 0x000fea0003800000 */
[----:B------:R-:W-:Y:S01]  /*2c70*/  BPT.TRAP 0x1 ;  /* 0x000000040000795c */ /* 0x000fe20000300000 */
.L_x_16:
[----:B------:R2:W-:Y:S01]  /*2c80*/  STL [R1+0x3fc], RZ ;  /* 0x0003fcff01007387 */ /* 0x0005e20000100800 */
[----:B------:R-:W-:Y:S02]  /*2c90*/  UMOV UR9, 0x1 ;  /* 0x0000000100097882 */ /* 0x000fe40000000000 */
[----:B------:R-:W-:Y:S01]  /*2ca0*/  IMAD.U32 R0, RZ, RZ, UR9 ;  /* 0x00000009ff007e24 */ /* 0x000fe2000f8e00ff */
[----:B-1----:R-:W-:Y:S06]  /*2cb0*/  @P0 BRA `(.L_x_17) ;  /* 0x0000000000080947 */ /* 0x002fec0003800000 */
[----:B------:R-:W1:Y:S02]  /*2cc0*/  SYNCS.PHASECHK.TRANS64.TRYWAIT P0, [UR8], R2 ;  /* 0x00000002ff0075a7 */ /* 0x000e640008000148 */
[----:B-1----:R-:W-:Y:S05]  /*2cd0*/  @!P0 BRA `(.L_x_18) ;  /* 0x0000020000388947 */ /* 0x002fea0003800000 */
.L_x_17:
[----:B------:R-:W3:Y:S04]  /*2ce0*/  LDL R4, [R1+0x400] ;  /* 0x0004000001047983 */ /* 0x000ee80000100800 */
[----:B-1----:R-:W4:Y:S01]  /*2cf0*/  LDL R3, [R1+0x414] ;  /* 0x0004140001037983 */ /* 0x002f220000100800 */
[----:B------:R-:W-:Y:S01]  /*2d00*/  UIADD3 UR8, UR61, 0x18200, URZ ;  /* 0x000182003d087890 */ /* 0x000fe2000fffe03f */
[----:B------:R-:W-:Y:S01]  /*2d10*/  WARPGROUP.ARRIVE ;  /* 0x00000000000079c5 */ /* 0x000fe20000000000 */
[----:B------:R-:W-:Y:S01]  /*2d20*/  UMOV UR13, 0xc0000010 ;  /* 0xc0000010000d7882 */ /* 0x000fe20000000000 */
[----:B------:R-:W-:Y:S01]  /*2d30*/  STL [R1+0x3f8], RZ ;  /* 0x0003f8ff01007387 */ /* 0x000fe20000100800 */
[----:B------:R-:W-:Y:S01]  /*2d40*/  USHF.R.U32.HI UR8, URZ, 0x4, UR8 ;  /* 0x000000043f087899 */ /* 0x000fe20008011608 */
[----:B------:R-:W-:Y:S01]  /*2d50*/  CS2R R228, SRZ ;  /* 0x0000000000e47805 */ /* 0x000fe2000001ff00 */
[----:B------:R-:W-:Y:S01]  /*2d60*/  UMOV UR15, 0xc0000010 ;  /* 0xc0000010000f7882 */ /* 0x000fe20000000000 */
[----:B------:R-:W-:Y:S01]  /*2d70*/  STL [R1+0x3f4], RZ ;  /* 0x0003f4ff01007387 */ /* 0x000fe20000100800 */
[----:B------:R-:W-:Y:S01]  /*2d80*/  ULOP3.LUT UR8, UR8, 0x3fff, URZ, 0xc0, !UPT ;  /* 0x00003fff08087892 */ /* 0x000fe2000f8ec03f */
[----:B------:R-:W-:Y:S01]  /*2d90*/  CS2R R226, SRZ ;  /* 0x0000000000e27805 */ /* 0x000fe2000001ff00 */
[----:B------:R-:W-:Y:S01]  /*2da0*/  UMOV UR17, UR13 ;  /* 0x0000000d00117c82 */ /* 0x000fe20008000000 */
[----:B------:R-:W-:Y:S01]  /*2db0*/  STL [R1+0x3f0], RZ ;  /* 0x0003f0ff01007387 */ /* 0x000fe20000100800 */
[----:B------:R-:W-:Y:S01]  /*2dc0*/  ULOP3.LUT UR8, UR8, 0x10000, URZ, 0xfc, !UPT ;  /* 0x0001000008087892 */ /* 0x000fe2000f8efc3f */
[----:B------:R-:W-:Y:S01]  /*2dd0*/  CS2R R224, SRZ ;  /* 0x0000000000e07805 */ /* 0x000fe2000001ff00 */
[----:B------:R-:W-:Y:S01]  /*2de0*/  UMOV UR19, 0xc0000010 ;  /* 0xc000001000137882 */ /* 0x000fe20000000000 */
[----:B------:R-:W-:Y:S01]  /*2df0*/  STL [R1+0x3ec], RZ ;  /* 0x0003ecff01007387 */ /* 0x000fe20000100800 */
[----:B------:R-:W-:Y:S01]  /*2e00*/  UMOV UR11, UR19 ;  /* 0x00000013000b7c82 */ /* 0x000fe20008000000 */
[----:B------:R-:W-:Y:S01]  /*2e10*/  UMOV UR57, UR13 ;  /* 0x0000000d00397c82 */ /* 0x000fe20008000000 */
[----:B------:R-:W-:Y:S01]  /*2e20*/  UMOV UR59, 0xc0000010 ;  /* 0xc0000010003b7882 */ /* 0x000fe20000000000 */
[----:B------:R-:W-:Y:S01]  /*2e30*/  STL [R1+0x3e8], RZ ;  /* 0x0003e8ff01007387 */ /* 0x000fe20000100800 */
[----:B------:R-:W-:Y:S01]  /*2e40*/  UMOV UR53, UR13 ;  /* 0x0000000d00357c82 */ /* 0x000fe20008000000 */
[----:B------:R-:W-:Y:S01]  /*2e50*/  UMOV UR55, 0xc0000010 ;  /* 0xc000001000377882 */ /* 0x000fe20000000000 */
[----:B------:R-:W-:Y:S01]  /*2e60*/  UMOV UR49, UR13 ;  /* 0x0000000d00317c82 */ /* 0x000fe20008000000 */
[----:B------:R-:W-:Y:S01]  /*2e70*/  STL [R1+0x3e4], RZ ;  /* 0x0003e4ff01007387 */ /* 0x000fe20000100800 */
[----:B------:R-:W-:Y:S01]  /*2e80*/  UMOV UR51, 0xc0000010 ;  /* 0xc000001000337882 */ /* 0x000fe20000000000 */
        /* <DEDUP_REMOVED lines=19> */
[----:B------:R-:W-:-:S02]  /*2fc0*/  CS2R R22, SRZ ;  /* 0x0000000000167805 */ /* 0x000fc4000001ff00 */
[----:B------:R-:W-:Y:S02]  /*2fd0*/  CS2R R20, SRZ ;  /* 0x0000000000147805 */ /* 0x000fe4000001ff00 */
[----:B------:R-:W-:Y:S01]  /*2fe0*/  CS2R R18, SRZ ;  /* 0x0000000000127805 */ /* 0x000fe2000001ff00 */
[----:B------:R-:W-:Y:S01]  /*2ff0*/  STL [R1+0x3cc], RZ ;  /* 0x0003ccff01007387 */ /* 0x000fe20000100800 */
[----:B------:R-:W-:-:S03]  /*3000*/  CS2R R16, SRZ ;  /* 0x0000000000107805 */ /* 0x000fc6000001ff00 */
        /* <DEDUP_REMOVED lines=61> */
[----:B------:R-:W-:Y:S01]  /*33e0*/  STL [R1+0x2d4], RZ ;  /* 0x0002d4ff01007387 */ /* 0x000fe20000100800 */
[----:B---3--:R-:W-:-:S03]  /*33f0*/  R2UR UR10, R4 ;  /* 0x00000000040a72ca */ /* 0x008fc600000e0000 */
[----:B------:R-:W-:Y:S01]  /*3400*/  STL [R1+0x2d0], RZ ;  /* 0x0002d0ff01007387 */ /* 0x000fe20000100800 */
[----:B----4-:R-:W-:-:S03]  /*3410*/  R2UR UR9, R3 ;  /* 0x00000000030972ca */ /* 0x010fc600000e0000 */
[----:B------:R-:W-:Y:S04]  /*3420*/  STL [R1+0x2cc], RZ ;  /* 0x0002ccff01007387 */ /* 0x000fe80000100800 */
[----:B------:R-:W-:Y:S02]  /*3430*/  STL [R1+0x2c8], RZ ;  /* 0x0002c8ff01007387 */ /* 0x000fe40000100800 */
[----:B------:R-:W-:Y:S02]  /*3440*/  ULOP3.LUT UR12, UR10, 0x10000, URZ, 0xfc, !UPT ;  /* 0x000100000a0c7892 */ /* 0x000fe4000f8efc3f */
[----:B------:R-:W-:Y:S02]  /*3450*/  STL [R1+0x2c4], RZ ;  /* 0x0002c4ff01007387 */ /* 0x000fe40000100800 */
[----:B------:R-:W-:-:S02]  /*3460*/  UIMAD UR12, UR9, 0x180, UR12 ;  /* 0x00000180090c78a4 */ /* 0x000fc4000f8e020c */
[----:B------:R-:W-:Y:S01]  /*3470*/  STL [R1+0x2c0], RZ ;  /* 0x0002c0ff01007387 */ /* 0x000fe20000100800 */
[----:B------:R-:W-:-:S03]  /*3480*/  UIMAD UR14, UR9, 0x1e0, UR8 ;  /* 0x000001e0090e78a4 */ /* 0x000fc6000f8e0208 */
[----:B------:R-:W-:Y:S01]  /*3490*/  STL [R1+0x2bc], RZ ;  /* 0x0002bcff01007387 */ /* 0x000fe20000100800 */
[----:B------:R-:W-:Y:S01]  /*34a0*/  UIADD3 UR8, UR14, 0x20, URZ ;  /* 0x000000200e087890 */ /* 0x000fe2000fffe03f */
[----:B------:R-:W-:Y:S02]  /*34b0*/  UMOV UR16, UR12 ;  /* 0x0000000c00107c82 */ /* 0x000fe40008000000 */
[----:B------:R-:W-:Y:S01]  /*34c0*/  STL [R1+0x2b8], RZ ;  /* 0x0002b8ff01007387 */ /* 0x000fe20000100800 */
[----:B------:R-:W-:Y:S02]  /*34d0*/  UIADD3 UR9, UR14, 0x40, URZ ;  /* 0x000000400e097890 */ /* 0x000fe4000fffe03f */
[----:B------:R-:W-:Y:S01]  /*34e0*/  QGMMA.64x16x32.F32.E4M3.E4M3 R24, gdesc[UR12], RZ, !UPT, gsb0 ;  /* 0x002000000c1879f3 */ /* 0x000fe2000c0008ff */
[----:B------:R-:W-:Y:S01]  /*34f0*/  UIADD3 UR58, UR14, 0x60, URZ ;  /* 0x000000600e3a7890 */ /* 0x000fe2000fffe03f */
[----:B------:R-:W-:Y:S01]  /*3500*/  STL [R1+0x2b4], RZ ;  /* 0x0002b4ff01007387 */ /* 0x000fe20000100800 */
[----:B------:R-:W-:Y:S01]  /*3510*/  UMOV UR18, UR8 ;  /* 0x0000000800127c82 */ /* 0x000fe20008000000 */
[----:B------:R-:W-:Y:S01]  /*3520*/  UMOV UR56, UR12 ;  /* 0x0000000c00387c82 */ /* 0x000fe20008000000 */
[----:B------:R-:W-:Y:S01]  /*3530*/  UMOV UR10, UR18 ;  /* 0x00000012000a7c82 */ /* 0x000fe20008000000 */
[----:B------:R-:W-:Y:S01]  /*3540*/  STL [R1+0x2b0], RZ ;  /* 0x0002b0ff01007387 */ /* 0x000fe20000100800 */
[----:B------:R-:W-:Y:S01]  /*3550*/  UIADD3 UR54, UR14, 0x80, URZ ;  /* 0x000000800e367890 */ /* 0x000fe2000fffe03f */
[----:B------:R-:W-:-:S02]  /*3560*/  UMOV UR52, UR12 ;  /* 0x0000000c00347c82 */ /* 0x000fc40008000000 */
[----:B------:R-:W-:Y:S01]  /*3570*/  STL [R1+0x2ac], RZ ;  /* 0x0002acff01007387 */ /* 0x000fe20000100800 */
[----:B------:R-:W-:Y:S01]  /*3580*/  UIADD3 UR50, UR14, 0xa0, URZ ;  /* 0x000000a00e327890 */ /* 0x000fe2000fffe03f */
[----:B------:R-:W-:Y:S02]  /*3590*/  UMOV UR48, UR12 ;  /* 0x0000000c00307c82 */ /* 0x000fe40008000000 */
[----:B------:R-:W-:Y:S01]  /*35a0*/  STL [R1+0x2a8], RZ ;  /* 0x0002a8ff01007387 */ /* 0x000fe20000100800 */
[----:B------:R-:W-:Y:S01]  /*35b0*/  UIADD3 UR46, UR14, 0xc0, URZ ;  /* 0x000000c00e2e7890 */ /* 0x000fe2000fffe03f */
[----:B------:R-:W-:Y:S02]  /*35c0*/  UMOV UR44, UR12 ;  /* 0x0000000c002c7c82 */ /* 0x000fe40008000000 */
        /* <DEDUP_REMOVED lines=18> */
[----:B------:R-:W-:Y:S04]  /*36f0*/  STL [R1+0x28c], RZ ;  /* 0x00028cff01007387 */ /* 0x000fe80000100800 */
[----:B------:R-:W-:Y:S04]  /*3700*/  STL [R1+0x288], RZ ;  /* 0x000288ff01007387 */ /* 0x000fe80000100800 */
[----:B------:R-:W-:Y:S01]  /*3710*/  STL [R1+0x284], RZ ;  /* 0x000284ff01007387 */ /* 0x000fe20000100800 */
[----:B------:R-:W-:-:S03]  /*3720*/  WARPGROUP.DEPBAR.LE gsb0, 0x0 ;  /* 0x00008000000079c5 */ /* 0x000fc60000010000 */
        /* <DEDUP_REMOVED lines=121> */
[----:B------:R-:W-:Y:S04]  /*3ec0*/  STL.64 [R1+0x80], R24 ;  /* 0x0000801801007387 */ /* 0x000fe80000100a00 */
[----:B------:R-:W-:Y:S04]  /*3ed0*/  STL.64 [R1+0x88], R26 ;  /* 0x0000881a01007387 */ /* 0x000fe80000100a00 */
[----:B------:R-:W-:Y:S04]  /*3ee0*/  STL.64 [R1+0x90], R28 ;  /* 0x0000901c01007387 */ /* 0x000fe80000100a00 */
[----:B------:R1:W-:Y:S02]  /*3ef0*/  STL.64 [R1+0x98], R30 ;  /* 0x0000981e01007387 */ /* 0x0003e40000100a00 */
[----:B-1----:R-:W-:-:S06]  /*3f00*/  WARPGROUP.ARRIVE ;  /* 0x00000000000079c5 */ /* 0x002fcc0000000000 */
[----:B------:R-:W-:Y:S01]  /*3f10*/  QGMMA.64x16x32.F32.E4M3.E4M3 R24, gdesc[UR16], RZ, !UPT, gsb0 ;  /* 0x00200000101879f3 */ /* 0x000fe2000c0008ff */
[----:B------:R-:W-:Y:S01]  /*3f20*/  UMOV UR16, UR12 ;  /* 0x0000000c00107c82 */ /* 0x000fe20008000000 */
[----:B------:R-:W-:Y:S01]  /*3f30*/  UMOV UR17, UR13 ;  /* 0x0000000d00117c82 */ /* 0x000fe20008000000 */
[----:B------:R-:W-:Y:S01]  /*3f40*/  UMOV UR18, UR9 ;  /* 0x0000000900127c82 */ /* 0x000fe20008000000 */
[----:B------:R-:W-:Y:S01]  /*3f50*/  UMOV UR19, 0xc0000010 ;  /* 0xc000001000137882 */ /* 0x000fe20000000000 */
[----:B------:R-:W-:Y:S01]  /*3f60*/  UMOV UR8, UR18 ;  /* 0x0000001200087c82 */ /* 0x000fe20008000000 */
[----:B------:R-:W-:Y:S01]  /*3f70*/  UMOV UR9, UR19 ;  /* 0x0000001300097c82 */ /* 0x000fe20008000000 */
[----:B------:R-:W-:Y:S02]  /*3f80*/  WARPGROUP.DEPBAR.LE gsb0, 0x0 ;  /* 0x00008000000079c5 */ /* 0x000fe40000010000 */
[----:B------:R-:W-:Y:S01]  /*3f90*/  WARPGROUP.ARRIVE ;  /* 0x00000000000079c5 */ /* 0x000fe20000000000 */
[----:B------:R-:W-:Y:S04]  /*3fa0*/  STL.64 [R1+0x40], R24 ;  /* 0x0000401801007387 */ /* 0x000fe80000100a00 */
[----:B------:R-:W-:Y:S01]  /*3fb0*/  STL.64 [R1+0x48], R26 ;  /* 0x0000481a01007387 */ /* 0x000fe20000100a00 */
[----:B------:R-:W-:Y:S01]  /*3fc0*/  QGMMA.64x16x32.F32.E4M3.E4M3 R8, gdesc[UR16], RZ, !UPT, gsb0 ;  /* 0x00200000100879f3 */ /* 0x000fe2000c0008ff */
[----:B------:R-:W-:Y:S01]  /*3fd0*/  UIADD3 UR18, UR14, 0xe0, URZ ;  /* 0x000000e00e127890 */ /* 0x000fe2000fffe03f */
[----:B------:R-:W-:Y:S01]  /*3fe0*/  UMOV UR16, UR12 ;  /* 0x0000000c00107c82 */ /* 0x000fe20008000000 */
[----:B------:R-:W-:Y:S01]  /*3ff0*/  UMOV UR17, UR13 ;  /* 0x0000000d00117c82 */ /* 0x000fe20008000000 */
[----:B------:R-:W-:Y:S01]  /*4000*/  UMOV UR19, 0xc0000010 ;  /* 0xc000001000137882 */ /* 0x000fe20000000000 */
[----:B------:R-:W-:Y:S04]  /*4010*/  STL.64 [R1+0x50], R28 ;  /* 0x0000501c01007387 */ /* 0x000fe80000100a00 */
[----:B------:R-:W-:Y:S01]  /*4020*/  STL.64 [R1+0x58], R30 ;  /* 0x0000581e01007387 */ /* 0x000fe20000100a00 */
[----:B------:R-:W-:-:S02]  /*4030*/  WARPGROUP.DEPBAR.LE gsb0, 0x0 ;  /* 0x00008000000079c5 */ /* 0x000fc40000010000 */
[----:B------:R-:W-:Y:S01]  /*4040*/  WARPGROUP.ARRIVE ;  /* 0x00000000000079c5 */ /* 0x000fe20000000000 */
[----:B------:R1:W-:Y:S01]  /*4050*/  STL.64 [R1], R8 ;  /* 0x0000000801007387 */ /* 0x0003e20000100a00 */
[----:B------:R-:W-:Y:S01]  /*4060*/  IMAD.MOV.U32 R5, RZ, RZ, R13 ;  /* 0x000000ffff057224 */ /* 0x000fe200078e000d */
[----:B------:R-:W-:Y:S01]  /*4070*/  CS2R R6, SRZ ;  /* 0x0000000000067805 */ /* 0x000fe2000001ff00 */
[----:B------:R-:W-:Y:S01]  /*4080*/  IMAD.MOV.U32 R4, RZ, RZ, R14 ;  /* 0x000000ffff047224 */ /* 0x000fe200078e000e */
[----:B------:R3:W-:Y:S01]  /*4090*/  STL.64 [R1+0x8], R10 ;  /* 0x0000080a01007387 */ /* 0x0007e20000100a00 */
[----:B------:R-:W-:Y:S01]  /*40a0*/  QGMMA.64x16x32.F32.E4M3.E4M3 R208, gdesc[UR56], RZ, !UPT, gsb0 ;  /* 0x0020000038d079f3 */ /* 0x000fe2000c0008ff */
[----:B------:R-:W-:Y:S01]  /*40b0*/  UMOV UR56, UR8 ;  /* 0x0000000800387c82 */ /* 0x000fe20008000000 */
[----:B------:R-:W-:Y:S01]  /*40c0*/  UMOV UR57, UR9 ;  /* 0x0000000900397c82 */ /* 0x000fe20008000000 */
[----:B------:R-:W-:Y:S01]  /*40d0*/  UMOV UR8, UR12 ;  /* 0x0000000c00087c82 */ /* 0x000fe20008000000 */
[----:B------:R-:W-:Y:S01]  /*40e0*/  UMOV UR9, UR13 ;  /* 0x0000000d00097c82 */ /* 0x000fe20008000000 */
[----:B------:R4:W-:Y:S01]  /*40f0*/  STL.64 [R1+0x10], R12 ;  /* 0x0000100c01007387 */ /* 0x0009e20000100a00 */
[----:B0-----:R-:W-:-:S03]  /*4100*/  IMAD.MOV.U32 R2, RZ, RZ, R15 ;  /* 0x000000ffff027224 */ /* 0x001fc600078e000f */
[----:B------:R0:W-:Y:S01]  /*4110*/  STL.64 [R1+0x18], R14 ;  /* 0x0000180e01007387 */ /* 0x0001e20000100a00 */
[----:B-1----:R-:W-:Y:S02]  /*4120*/  CS2R R8, SRZ ;  /* 0x0000000000087805 */ /* 0x002fe4000001ff00 */
[----:B---3--:R-:W-:Y:S02]  /*4130*/  CS2R R10, SRZ ;  /* 0x00000000000a7805 */ /* 0x008fe4000001ff00 */
[----:B----4-:R-:W-:Y:S02]  /*4140*/  CS2R R12, SRZ ;  /* 0x00000000000c7805 */ /* 0x010fe4000001ff00 */
[----:B0-----:R-:W-:Y:S01]  /*4150*/  CS2R R14, SRZ ;  /* 0x00000000000e7805 */ /* 0x001fe2000001ff00 */
[----:B------:R-:W-:Y:S02]  /*4160*/  WARPGROUP.DEPBAR.LE gsb0, 0x0 ;  /* 0x00008000000079c5 */ /* 0x000fe40000010000 */
[----:B------:R-:W-:Y:S01]  /*4170*/  WARPGROUP.ARRIVE ;  /* 0x00000000000079c5 */ /* 0x000fe20000000000 */
[----:B------:R-:W-:Y:S04]  /*4180*/  STL.64 [R1+0x450], R214 ;  /* 0x000450d601007387 */ /* 0x000fe80000100a00 */
[----:B------:R-:W-:Y:S01]  /*4190*/  STL.64 [R1+0x448], R212 ;  /* 0x000448d401007387 */ /* 0x000fe20000100a00 */
[----:B------:R-:W-:Y:S01]  /*41a0*/  QGMMA.64x16x32.F32.E4M3.E4M3 R192, gdesc[UR52], RZ, !UPT, gsb0 ;  /* 0x0020000034c079f3 */ /* 0x000fe2000c0008ff */
[----:B------:R-:W-:Y:S01]  /*41b0*/  UMOV UR52, UR10 ;  /* 0x0000000a00347c82 */ /* 0x000fe20008000000 */
[----:B------:R-:W-:Y:S01]  /*41c0*/  UIADD3 UR10, UR14, 0x120, URZ ;  /* 0x000001200e0a7890 */ /* 0x000fe2000fffe03f */
[----:B------:R-:W-:Y:S01]  /*41d0*/  STL.64 [R1+0x440], R210 ;  /* 0x000440d201007387 */ /* 0x000fe20000100a00 */
[----:B------:R-:W-:Y:S01]  /*41e0*/  UMOV UR53, UR11 ;  /* 0x0000000b00357c82 */ /* 0x000fe20008000000 */
[----:B------:R-:W-:-:S02]  /*41f0*/  UMOV UR11, 0xc0000010 ;  /* 0xc0000010000b7882 */ /* 0x000fc40000000000 */
[----:B------:R0:W-:Y:S01]  /*4200*/  STL.64 [R1+0x438], R208 ;  /* 0x000438d001007387 */ /* 0x0001e20000100a00 */
[----:B------:R-:W-:Y:S02]  /*4210*/  WARPGROUP.DEPBAR.LE gsb0, 0x0 ;  /* 0x00008000000079c5 */ /* 0x000fe40000010000 */
[----:B------:R-:W-:-:S06]  /*4220*/  WARPGROUP.ARRIVE ;  /* 0x00000000000079c5 */ /* 0x000fcc0000000000 */
[----:B------:R-:W-:Y:S03]  /*4230*/  QGMMA.64x16x32.F32.E4M3.E4M3 R176, gdesc[UR48], RZ, !UPT, gsb0 ;  /* 0x0020000030b079f3 */ /* 0x000fe6000c0008ff */
        /* <DEDUP_REMOVED lines=11> */
[----:B------:R-:W-:Y:S01]  /*42f0*/  QGMMA.64x16x32.F32.E4M3.E4M3 R112, gdesc[UR8], RZ, !UPT, gsb0 ;  /* 0x00200000087079f3 */ /* 0x000fe2000c0008ff */
[----:B------:R-:W-:Y:S02]  /*4300*/  UIADD3 UR8, UR12, 0x100, URZ ;  /* 0x000001000c087890 */ /* 0x000fe4000fffe03f */
        /* <DEDUP_REMOVED lines=15> */
[----:B------:R-:W-:Y:S01]  /*4400*/  UMOV UR40, UR8 ;  /* 0x0000000800287c82 */ /* 0x000fe20008000000 */
[----:B------:R-:W-:Y:S01]  /*4410*/  UMOV UR41, 0xc0000010 ;  /* 0xc000001000297882 */ /* 0x000fe20000000000 */
[----:B------:R-:W-:Y:S01]  /*4420*/  UMOV UR36, UR40 ;  /* 0x0000002800247c82 */ /* 0x000fe20008000000 */
[----:B------:R-:W-:Y:S01]  /*4430*/  UMOV UR37, UR41 ;  /* 0x0000002900257c82 */ /* 0x000fe20008000000 */
[----:B------:R-:W-:Y:S01]  /*4440*/  UMOV UR28, UR40 ;  /* 0x00000028001c7c82 */ /* 0x000fe20008000000 */
[----:B------:R-:W-:Y:S01]  /*4450*/  UMOV UR29, UR41 ;  /* 0x00000029001d7c82 */ /* 0x000fe20008000000 */
[----:B------:R-:W-:Y:S01]  /*4460*/  UMOV UR24, UR40 ;  /* 0x0000002800187c82 */ /* 0x000fe20008000000 */
[----:B------:R-:W-:Y:S01]  /*4470*/  UMOV UR25, UR41 ;  /* 0x0000002900197c82 */ /* 0x000fe20008000000 */
[----:B------:R-:W-:Y:S01]  /*4480*/  UMOV UR32, UR40 ;  /* 0x0000002800207c82 */ /* 0x000fe20008000000 */
[----:B------:R-:W-:Y:S01]  /*4490*/  UMOV UR33, UR41 ;  /* 0x0000002900217c82 */ /* 0x000fe20008000000 */
[----:B------:R-:W-:Y:S01]  /*44a0*/  ULDC UR8, c[0x0][0x50c] ;  /* 0x0001430000087ab9 */ /* 0x000fe20000000800 */
[----:B------:R-:W-:Y:S01]  /*44b0*/  UMOV UR9, UR41 ;  /* 0x0000002900097c82 */ /* 0x000fe20008000000 */
[----:B------:R-:W-:Y:S01]  /*44c0*/  UISETP.NE.AND UP0, UPT, UR8, 0x1, UPT ;  /* 0x000000010800788c */ /* 0x000fe2000bf05270 */
[----:B------:R-:W-:-:S02]  /*44d0*/  UMOV UR20, UR40 ;  /* 0x0000002800147c82 */ /* 0x000fc40008000000 */
        /* <DEDUP_REMOVED lines=10> */
[----:B------:R-:W-:-:S02]  /*4580*/  WARPGROUP.DEPBAR.LE gsb0, 0x0 ;  /* 0x00008000000079c5 */ /* 0x000fc40000010000 */
[----:B------:R-:W-:-:S06]  /*4590*/  WARPGROUP.ARRIVE ;  /* 0x00000000000079c5 */ /* 0x000fcc0000000000 */
[----:B------:R-:W-:Y:S01]  /*45a0*/  QGMMA.64x16x32.F32.E4M3.E4M3 R24, gdesc[UR40], RZ, !UPT, gsb0 ;  /* 0x00200000281879f3 */ /* 0x000fe2000c0008ff */
[----:B------:R-:W-:Y:S01]  /*45b0*/  UMOV UR42, UR52 ;  /* 0x00000034002a7c82 */ /* 0x000fe20008000000 */
[----:B------:R-:W-:Y:S01]  /*45c0*/  UMOV UR43, UR53 ;  /* 0x00000035002b7c82 */ /* 0x000fe20008000000 */
[----:B------:R-:W-:Y:S01]  /*45d0*/  UMOV UR52, UR40 ;  /* 0x0000002800347c82 */ /* 0x000fe20008000000 */
[----:B------:R-:W-:Y:S01]  /*45e0*/  UMOV UR53, UR41 ;  /* 0x0000002900357c82 */ /* 0x000fe20008000000 */
[----:B------:R-:W-:Y:S02]  /*45f0*/  WARPGROUP.DEPBAR.LE gsb0, 0x0 ;  /* 0x00008000000079c5 */ /* 0x000fe40000010000 */
        /* <DEDUP_REMOVED lines=18> */
[----:B------:R-:W-:-:S06]  /*4720*/  USEL UR8, URZ, 0x1, UP0 ;  /* 0x000000013f087887 */ /* 0x000fcc0008000000 */
[----:B------:R-:W-:Y:S01]  /*4730*/  ISETP.NE.AND P0, PT, RZ, UR8, PT ;  /* 0x00000008ff007c0c */ /* 0x000fe2000bf05270 */
        /* <DEDUP_REMOVED lines=30> */
[----:B0-----:R-:W-:-:S06]  /*4920*/  WARPGROUP.ARRIVE ;  /* 0x00000000000079c5 */ /* 0x001fcc0000000000 */
[----:B------:R-:W-:Y:S03]  /*4930*/  QGMMA.64x16x32.F32.E4M3.E4M3 R208, gdesc[UR20], RZ, !UPT, gsb0 ;  /* 0x0020000014d079f3 */ /* 0x000fe6000c0008ff */
[----:B------:R-:W-:Y:S02]  /*4940*/  WARPGROUP.DEPBAR.LE gsb0, 0x0 ;  /* 0x00008000000079c5 */ /* 0x000fe40000010000 */
[----:B------:R-:W-:Y:S04]  /*4950*/  STL.64 [R1+0x20], R208 ;  /* 0x000020d001007387 */ /* 0x000fe80000100a00 */
[----:B------:R-:W-:Y:S04]  /*4960*/  STL.64 [R1+0x28], R210 ;  /* 0x000028d201007387 */ /* 0x000fe80000100a00 */
[----:B------:R-:W-:Y:S04]  /*4970*/  STL.64 [R1+0x30], R212 ;  /* 0x000030d401007387 */ /* 0x000fe80000100a00 */
[----:B------:R0:W-:Y:S02]  /*4980*/  STL.64 [R1+0x38], R214 ;  /* 0x000038d601007387 */ /* 0x0001e40000100a00 */
[----:B0-----:R-:W-:-:S06]  /*4990*/  WARPGROUP.ARRIVE ;  /* 0x00000000000079c5 */ /* 0x001fcc0000000000 */
[----:B------:R-:W-:Y:S03]  /*49a0*/  QGMMA.64x16x32.F32.E4M3.E4M3 R208, gdesc[UR12], RZ, !UPT, gsb0 ;  /* 0x002000000cd079f3 */ /* 0x000fe6000c0008ff */
[----:B------:R-:W-:Y:S02]  /*49b0*/  WARPGROUP.DEPBAR.LE gsb0, 0x0 ;  /* 0x00008000000079c5 */ /* 0x000fe40000010000 */
[----:B------:R-:W-:Y:S04]  /*49c0*/  STL.64 [R1+0x60], R208 ;  /* 0x000060d001007387 */ /* 0x000fe80000100a00 */
[----:B------:R-:W-:Y:S04]  /*49d0*/  STL.64 [R1+0x68], R210 ;  /* 0x000068d201007387 */ /* 0x000fe80000100a00 */
[----:B------:R-:W-:Y:S04]  /*49e0*/  STL.64 [R1+0x70], R212 ;  /* 0x000070d401007387 */ /* 0x000fe80000100a00 */
[----:B------:R0:W-:Y:S04]  /*49f0*/  STL.64 [R1+0x78], R214 ;  /* 0x000078d601007387 */ /* 0x0001e80000100a00 */
[----:B0-----:R0:W5:Y:S04]  /*4a00*/  LDL.LU.64 R214, [R1+0x450] ;  /* 0x0004500001d67983 */ /* 0x0011680000300a00 */
[----:B------:R0:W5:Y:S04]  /*4a10*/  LDL.LU.64 R212, [R1+0x448] ;  /* 0x0004480001d47983 */ /* 0x0001680000300a00 */
[----:B------:R0:W5:Y:S04]  /*4a20*/  LDL.LU.64 R210, [R1+0x440] ;  /* 0x0004400001d27983 */ /* 0x0001680000300a00 */
[----:B------:R0:W5:Y:S01]  /*4a30*/  LDL.LU.64 R208, [R1+0x438] ;  /* 0x0004380001d07983 */ /* 0x0001620000300a00 */
[----:B------:R-:W-:Y:S05]  /*4a40*/  @!P0 BRA `(.L_x_19) ;  /* 0x00000020002c8947 */ /* 0x000fea0003800000 */
[----:B------:R-:W3:Y:S04]  /*4a50*/  LDL R6, [R1+0x80] ;  /* 0x0000800001067983 */ /* 0x000ee80000100800 */
[----:B------:R-:W4:Y:S04]  /*4a60*/  LDL R7, [R1+0x84] ;  /* 0x0000840001077983 */ /* 0x000f280000100800 */
[----:B------:R-:W2:Y:S04]  /*4a70*/  LDL R8, [R1+0x88] ;  /* 0x0000880001087983 */ /* 0x000ea80000100800 */
        /* <DEDUP_REMOVED lines=19> */
[----:B------:R1:W-:Y:S04]  /*4bb0*/  STL [R1+0x468], R35 ;  /* 0x0004682301007387 */ /* 0x0003e80000100800 */
[----:B-1----:R-:W3:Y:S04]  /*4bc0*/  LDL R35, [R1+0x58] ;  /* 0x0000580001237983 */ /* 0x002ee80000100800 */
[----:B------:R1:W-:Y:S04]  /*4bd0*/  STL [R1+0x464], R36 ;  /* 0x0004642401007387 */ /* 0x0003e80000100800 */
[----:B-1----:R-:W4:Y:S04]  /*4be0*/  LDL R36, [R1+0x5c] ;  /* 0x00005c0001247983 */ /* 0x002f280000100800 */
[----:B------:R1:W-:Y:S04]  /*4bf0*/  STL [R1+0x460], R37 ;  /* 0x0004602501007387 */ /* 0x0003e80000100800 */
[----:B-1----:R-:W2:Y:S04]  /*4c00*/  LDL R37, [R1+0x20] ;  /* 0x0000200001257983 */ /* 0x002ea80000100800 */
        /* <DEDUP_REMOVED lines=15> */
[----:B-1----:R-:W2:Y:S04]  /*4d00*/  LDL R29, [R1] ;  /* 0x00000000011d7983 */ /* 0x002ea80000100800 */
[----:B------:R1:W-:Y:S04]  /*4d10*/  STL [R1+0x43c], R30 ;  /* 0x00043c1e01007387 */ /* 0x0003e80000100800 */
[----:B-1----:R-:W2:Y:S04]  /*4d20*/  LDL R30, [R1+0x4] ;  /* 0x00000400011e7983 */ /* 0x002ea80000100800 */
[----:B------:R1:W-:Y:S04]  /*4d30*/  STL [R1+0x438], R31 ;  /* 0x0004381f01007387 */ /* 0x0003e80000100800 */
[----:B-1----:R-:W2:Y:S04]  /*4d40*/  LDL R31, [R1+0x8] ;  /* 0x00000800011f7983 */ /* 0x002ea80000100800 */
[----:B------:R1:W-:Y:S04]  /*4d50*/  STL [R1+0x434], R3 ;  /* 0x0004340301007387 */ /* 0x0003e80000100800 */
[----:B------:R-:W2:Y:S04]  /*4d60*/  LDL R0, [R1+0x10] ;  /* 0x0000100001007983 */ /* 0x000ea80000100800 */
[----:B-1----:R-:W2:Y:S01]  /*4d70*/  LDL R3, [R1+0xc] ;  /* 0x00000c0001037983 */ /* 0x002ea20000100800 */
[----:B---3--:R-:W-:-:S03]  /*4d80*/  FADD R228, RZ, R35 ;  /* 0x00000023ffe47221 */ /* 0x008fc60000000000 */
[----:B------:R-:W3:Y:S01]  /*4d90*/  LDL.LU R35, [R1+0x468] ;  /* 0x0004680001237983 */ /* 0x000ee20000300800 */
[----:B----4-:R-:W-:-:S03]  /*4da0*/  FADD R229, RZ, R36 ;  /* 0x00000024ffe57221 */ /* 0x010fc60000000000 */
[----:B------:R-:W4:Y:S01]  /*4db0*/  LDL.LU R36, [R1+0x464] ;  /* 0x0004640001247983 */ /* 0x000f220000300800 */
[----:B--2---:R-:W-:-:S05]  /*4dc0*/  FADD R37, RZ, R37 ;  /* 0x00000025ff257221 */ /* 0x004fca0000000000 */
[----:B------:R1:W-:Y:S01]  /*4dd0*/  STL [R1+0xa0], R37 ;  /* 0x0000a02501007387 */ /* 0x0003e20000100800 */
[----:B------:R-:W-:-:S03]  /*4de0*/  FADD R38, RZ, R38 ;  /* 0x00000026ff267221 */ /* 0x000fc60000000000 */
[----:B-1----:R-:W2:Y:S04]  /*4df0*/  LDL.LU R37, [R1+0x460] ;  /* 0x0004600001257983 */ /* 0x002ea80000300800 */
        /* <DEDUP_REMOVED lines=28> */
[----:B------:R-:W-:-:S01]  /*4fc0*/  FADD R0, RZ, R0 ;  /* 0x00000000ff007221 */ /* 0x000fc20000000000 */
[----:B------:R-:W-:Y:S02]  /*4fd0*/  FADD R3, RZ, R3 ;  /* 0x00000003ff037221 */ /* 0x000fe40000000000 */
[----:B-1----:R-:W2:Y:S04]  /*4fe0*/  LDL.LU R31, [R1+0x438] ;  /* 0x00043800011f7983 */ /* 0x002ea80000300800 */
[----:B------:R1:W-:Y:S04]  /*4ff0*/  STL [R1+0xcc], R3 ;  /* 0x0000cc0301007387 */ /* 0x0003e80000100800 */
[----:B-1----:R1:W5:Y:S04]  /*5000*/  LDL.LU R3, [R1+0x434] ;  /* 0x0004340001037983 */ /* 0x0023680000300800 */
[----:B------:R0:W-:Y:S02]  /*5010*/  STL [R1+0xd0], R0 ;  /* 0x0000d00001007387 */ /* 0x0001e40000100800 */
[----:B0-----:R-:W-:-:S01]  /*5020*/  FADD R0, RZ, R5 ;  /* 0x00000005ff007221 */ /* 0x001fc20000000000 */
[----:B------:R-:W-:Y:S01]  /*5030*/  FADD R5, RZ, R4 ;  /* 0x00000004ff057221 */ /* 0x000fe20000000000 */
[----:B------:R-:W-:-:S01]  /*5040*/  FADD R4, RZ, R2 ;  /* 0x00000002ff047221 */ /* 0x000fc20000000000 */
[----:B------:R-:W-:-:S02]  /*5050*/  FADD R2, RZ, R217 ;  /* 0x000000d9ff027221 */ /* 0x000fc40000000000 */
[----:B------:R0:W-:Y:S04]  /*5060*/  STL [R1+0xd4], R0 ;  /* 0x0000d40001007387 */ /* 0x0001e80000100800 */
[----:B------:R-:W-:Y:S01]  /*5070*/  STL [R1+0xd8], R5 ;  /* 0x0000d80501007387 */ /* 0x000fe20000100800 */
[----:B0-----:R-:W-:-:S03]  /*5080*/  FADD R0, RZ, R216 ;  /* 0x000000d8ff007221 */ /* 0x001fc60000000000 */
[----:B------:R0:W-:Y:S04]  /*5090*/  STL [R1+0xdc], R4 ;  /* 0x0000dc0401007387 */ /* 0x0001e80000100800 */
[----:B------:R1:W-:Y:S04]  /*50a0*/  STL [R1+0xe0], R0 ;  /* 0x0000e00001007387 */ /* 0x0003e80000100800 */
[----:B------:R1:W-:Y:S01]  /*50b0*/  STL [R1+0xe4], R2 ;  /* 0x0000e40201007387 */ /* 0x0003e20000100800 */
[----:B0-----:R-:W-:-:S01]  /*50c0*/  FADD R4, RZ, R218 ;  /* 0x000000daff047221 */ /* 0x001fc20000000000 */
[----:B-1----:R-:W-:-:S04]  /*50d0*/  FADD R0, RZ, R219 ;  /* 0x000000dbff007221 */ /* 0x002fc80000000000 */
[----:B------:R0:W-:Y:S01]  /*50e0*/  STL [R1+0xe8], R4 ;  /* 0x0000e80401007387 */ /* 0x0001e20000100800 */
[----:B------:R-:W-:-:S03]  /*50f0*/  FADD R2, RZ, R220 ;  /* 0x000000dcff027221 */ /* 0x000fc60000000000 */
        /* <DEDUP_REMOVED lines=8> */
[----:B0----5:R-:W-:-:S01]  /*5180*/  FADD R4, RZ, R208 ;  /* 0x000000d0ff047221 */ /* 0x021fc20000000000 */
        /* <DEDUP_REMOVED lines=8> */
[----:B---3--:R-:W-:-:S03]  /*5210*/  FADD R2, RZ, R213 ;  /* 0x000000d5ff027221 */ /* 0x008fc60000000000 */
        /* <DEDUP_REMOVED lines=350> */
[----:B----4-:R-:W-:-:S01]  /*6800*/  FADD R4, RZ, R36 ;  /* 0x00000024ff047221 */ /* 0x010fc20000000000 */
[----:B--2---:R-:W-:-:S04]  /*6810*/  FADD R0, RZ, R37 ;  /* 0x00000025ff007221 */ /* 0x004fc80000000000 */
[----:B------:R1:W-:Y:S01]  /*6820*/  STL [R1+0x3d0], R4 ;  /* 0x0003d00401007387 */ /* 0x0003e20000100800 */
[----:B0-----:R-:W-:-:S03]  /*6830*/  FADD R2, RZ, R38 ;  /* 0x00000026ff027221 */ /* 0x001fc60000000000 */
[----:B------:R0:W-:Y:S04]  /*6840*/  STL [R1+0x3d4], R0 ;  /* 0x0003d40001007387 */ /* 0x0001e80000100800 */
[----:B------:R2:W-:Y:S01]  /*6850*/  STL [R1+0x3d8], R2 ;  /* 0x0003d80201007387 */ /* 0x0005e20000100800 */
[----:B-1----:R-:W-:-:S01]  /*6860*/  FADD R4, RZ, R39 ;  /* 0x00000027ff047221 */ /* 0x002fc20000000000 */
[----:B0-----:R-:W-:-:S04]  /*6870*/  FADD R0, RZ, R24 ;  /* 0x00000018ff007221 */ /* 0x001fc80000000000 */
[----:B------:R0:W-:Y:S01]  /*6880*/  STL [R1+0x3dc], R4 ;  /* 0x0003dc0401007387 */ /* 0x0001e20000100800 */
[----:B--2---:R-:W-:-:S03]  /*6890*/  FADD R2, RZ, R25 ;  /* 0x00000019ff027221 */ /* 0x004fc60000000000 */
[----:B------:R1:W-:Y:S04]  /*68a0*/  STL [R1+0x3e0], R0 ;  /* 0x0003e00001007387 */ /* 0x0003e80000100800 */
[----:B------:R2:W-:Y:S01]  /*68b0*/  STL [R1+0x3e4], R2 ;  /* 0x0003e40201007387 */ /* 0x0005e20000100800 */
[----:B0-----:R-:W-:-:S01]  /*68c0*/  FADD R4, RZ, R26 ;  /* 0x0000001aff047221 */ /* 0x001fc20000000000 */
[----:B-1----:R-:W-:-:S04]  /*68d0*/  FADD R0, RZ, R27 ;  /* 0x0000001bff007221 */ /* 0x002fc80000000000 */
[----:B------:R0:W-:Y:S01]  /*68e0*/  STL [R1+0x3e8], R4 ;  /* 0x0003e80401007387 */ /* 0x0001e20000100800 */
[----:B--2---:R-:W-:-:S03]  /*68f0*/  FADD R2, RZ, R28 ;  /* 0x0000001cff027221 */ /* 0x004fc60000000000 */
[----:B------:R1:W-:Y:S04]  /*6900*/  STL [R1+0x3ec], R0 ;  /* 0x0003ec0001007387 */ /* 0x0003e80000100800 */
[----:B------:R2:W-:Y:S01]  /*6910*/  STL [R1+0x3f0], R2 ;  /* 0x0003f00201007387 */ /* 0x0005e20000100800 */
[----:B0-----:R-:W-:-:S01]  /*6920*/  FADD R4, RZ, R29 ;  /* 0x0000001dff047221 */ /* 0x001fc20000000000 */
[----:B-1----:R-:W-:-:S04]  /*6930*/  FADD R0, RZ, R30 ;  /* 0x0000001eff007221 */ /* 0x002fc80000000000 */
[----:B------:R-:W-:Y:S01]  /*6940*/  STL [R1+0x3f4], R4 ;  /* 0x0003f40401007387 */ /* 0x000fe20000100800 */
[----:B--2---:R-:W-:-:S03]  /*6950*/  FADD R2, RZ, R31 ;  /* 0x0000001fff027221 */ /* 0x004fc60000000000 */
[----:B------:R0:W-:Y:S04]  /*6960*/  STL [R1+0x3f8], R0 ;  /* 0x0003f80001007387 */ /* 0x0001e80000100800 */
[----:B------:R1:W-:Y:S01]  /*6970*/  STL [R1+0x3fc], R2 ;  /* 0x0003fc0201007387 */ /* 0x0003e20000100800 */
[----:B------:R-:W-:Y:S01]  /*6980*/  UMOV UR9, URZ ;  /* 0x0000003f00097c82 */ /* 0x000fe20008000000 */
[----:B------:R-:W-:Y:S01]  /*6990*/  FADD R6, RZ, R6 ;  /* 0x00000006ff067221 */ /* 0x000fe20000000000 */
[----:B------:R-:W-:-:S01]  /*69a0*/  FADD R7, RZ, R7 ;  /* 0x00000007ff077221 */ /* 0x000fc20000000000 */
        /* <DEDUP_REMOVED lines=20> */
[----:B01----:R-:W-:-:S07]  /*6af0*/  IMAD.U32 R0, RZ, RZ, UR9 ;  /* 0x00000009ff007e24 */ /* 0x003fce000f8e00ff */
.L_x_19:
[----:B------:R-:W3:Y:S01]  /*6b00*/  LDL R2, [R1+0x41c] ;  /* 0x00041c0001027983 */ /* 0x000ee20000100800 */
[----:B------:R-:W-:-:S13]  /*6b10*/  R2UR UR9, R3 ;  /* 0x00000000030972ca */ /* 0x000fda00000e0000 */
[----:B------:R-:W-:-:S04]  /*6b20*/  UIADD3 UR60, UR9, 0x1, URZ ;  /* 0x00000001093c7890 */ /* 0x000fc8000fffe03f */
[----:B------:R-:W-:-:S04]  /*6b30*/  UISETP.NE.AND UP0, UPT, UR60, 0x10, UPT ;  /* 0x000000103c00788c */ /* 0x000fc8000bf05270 */
[----:B------:R-:W-:Y:S02]  /*6b40*/  USEL UR9, URZ, 0x1, UP0 ;  /* 0x000000013f097887 */ /* 0x000fe40008000000 */
[----:B------:R-:W-:Y:S01]  /*6b50*/  USEL UR60, UR60, URZ, UP0 ;  /* 0x0000003f3c3c7287 */ /* 0x000fe20008000000 */
[----:B---3--:R-:W-:-:S13]  /*6b60*/  R2UR UR10, R2 ;  /* 0x00000000020a72ca */ /* 0x008fda00000e0000 */
[----:B------:R-:W-:-:S06]  /*6b70*/  ULOP3.LUT UR9, UR10, UR9, URZ, 0x3c, !UPT ;  /* 0x000000090a097292 */ /* 0x000fcc000f8e3c3f */
[----:B------:R-:W-:Y:S01]  /*6b80*/  IMAD.U32 R2, RZ, RZ, UR9 ;  /* 0x00000009ff027e24 */ /* 0x000fe2000f8e00ff */
[----:B------:R-:W-:-:S06]  /*6b90*/  UMOV UR9, 0x1 ;  /* 0x0000000100097882 */ /* 0x000fcc0000000000 */
.L_x_14:
[----:B------:R-:W3:Y:S02]  /*6ba0*/  LDL R3, [R1+0x428] ;  /* 0x0004280001037983 */ /* 0x000ee40000100800 */
[----:B---3--:R-:W-:-:S13]  /*6bb0*/  R2UR UR11, R3 ;  /* 0x00000000030b72ca */ /* 0x008fda00000e0000 */
[----:B------:R-:W-:-:S04]  /*6bc0*/  UISETP.LT.AND UP0, UPT, UR11, 0x1, UPT ;  /* 0x000000010b00788c */ /* 0x000fc8000bf01270 */
[----:B------:R-:W-:-:S04]  /*6bd0*/  USEL UR10, UR11, 0x1, UP0 ;  /* 0x000000010b0a7887 */ /* 0x000fc80008000000 */
[----:B------:R-:W-:-:S04]  /*6be0*/  UIADD3 UR10, UR11, -UR10, URZ ;  /* 0x8000000a0b0a7290 */ /* 0x000fc8000fffe03f */
[----:B------:R-:W-:-:S06]  /*6bf0*/  UISETP.GE.AND UP0, UPT, UR10, 0x1, UPT ;  /* 0x000000010a00788c */ /* 0x000fcc000bf06270 */
[----:B------:R-:W-:-:S13]  /*6c00*/  PLOP3.LUT P0, PT, PT, PT, UP0, 0x80, 0x0 ;  /* 0x000000000000781c */ /* 0x000fda0003f0f008 */
[----:B------:R-:W-:Y:S05]  /*6c10*/  @!P0 BRA `(.L_x_20) ;  /* 0x00000044009c8947 */ /* 0x000fea0003800000 */
[----:B------:R-:W3:Y:S02]  /*6c20*/  LDL R3, [R1+0x414] ;  /* 0x0004140001037983 */ /* 0x000ee40000100800 */
[----:B---3--:R-:W-:Y:S01]  /*6c30*/  R2UR UR11, R3 ;  /* 0x00000000030b72ca */ /* 0x008fe200000e0000 */
[----:B------:R-:W-:-:S12]  /*6c40*/  IMAD.U32 R3, RZ, RZ, UR10 ;  /* 0x0000000aff037e24 */ /* 0x000fd8000f8e00ff */
[----:B------:R-:W-:-:S07]  /*6c50*/  IMAD.U32 R4, RZ, RZ, UR11 ;  /* 0x0000000bff047e24 */ /* 0x000fce000f8e00ff */
.L_x_28:
[----:B------:R-:W3:Y:S02]  /*6c60*/  LDL R5, [R1+0x404] ;  /* 0x0004040001057983 */ /* 0x000ee40000100800 */
[----:B---3--:R-:W-:-:S13]  /*6c70*/  R2UR UR10, R5 ;  /* 0x00000000050a72ca */ /* 0x008fda00000e0000 */
[----:B------:R-:W-:-:S06]  /*6c80*/  UISETP.NE.AND UP0, UPT, UR10, 0x3, UPT ;  /* 0x000000030a00788c */ /* 0x000fcc000bf05270 */
[----:B------:R-:W-:-:S13]  /*6c90*/  PLOP3.LUT P1, PT, PT, PT, UP0, 0x80, 0x0 ;  /* 0x000000000000781c */ /* 0x000fda0003f2f008 */
[----:B------:R-:W-:Y:S05]  /*6ca0*/  @!P1 BRA `(.L_x_21) ;  /* 0x0000000000049947 */ /* 0x000fea0003800000 */
[----:B------:R-:W-:Y:S01]  /*6cb0*/  BPT.TRAP 0x1 ;  /* 0x000000040000795c */ /* 0x000fe20000300000 */
.L_x_21:
[----:B------:R-:W1:Y:S01]  /*6cc0*/  S2UR UR10, SR_CgaCtaId ;  /* 0x00000000000a79c3 */ /* 0x000e620000008800 */
[----:B------:R-:W-:Y:S01]  /*6cd0*/  UMOV UR61, 0x400 ;  /* 0x00000400003d7882 */ /* 0x000fe20000000000 */
[----:B------:R-:W-:Y:S01]  /*6ce0*/  SHF.L.U32 R5, R2, 0x1f, RZ ;  /* 0x0000001f02057819 */ /* 0x000fe200000006ff */
[----:B-1----:R-:W-:-:S04]  /*6cf0*/  ULEA UR61, UR10, UR61, 0x18 ;  /* 0x0000003d0a3d7291 */ /* 0x002fc8000f8ec03f */
[----:B------:R-:W-:-:S09]  /*6d00*/  ULEA UR10, UR60, UR61, 0x3 ;  /* 0x0000003d3c0a7291 */ /* 0x000fd2000f8e183f */
[----:B------:R1:W3:Y:S01]  /*6d10*/  SYNCS.PHASECHK.TRANS64.TRYWAIT P0, [UR10], R5 ;  /* 0x00000005ff0075a7 */ /* 0x0002e2000800014a */
[----:B------:R-:W-:Y:S05]  /*6d20*/  @!P1 BRA `(.L_x_22) ;  /* 0x0000000000049947 */ /* 0x000fea0003800000 */
[----:B------:R-:W-:Y:S01]  /*6d30*/  BPT.TRAP 0x1 ;  /* 0x000000040000795c */ /* 0x000fe20000300000 */
.L_x_22:
[----:B---3--:R-:W-:Y:S05]  /*6d40*/  @P0 BRA `(.L_x_23) ;  /* 0x0000000000080947 */ /* 0x008fea0003800000 */
[----:B------:R-:W3:Y:S02]  /*6d50*/  SYNCS.PHASECHK.TRANS64.TRYWAIT P0, [UR10], R5 ;  /* 0x00000005ff0075a7 */ /* 0x000ee4000800014a */
[----:B---3--:R-:W-:Y:S05]  /*6d60*/  @!P0 BRA `(.L_x_24) ;  /* 0x000001c0002c8947 */ /* 0x008fea0003800000 */
.L_x_23:
[----:B-1----:R-:W3:Y:S04]  /*6d70*/  LDL R5, [R1+0x400] ;  /* 0x0004000001057983 */ /* 0x002ee80000100800 */
[----:B------:R-:W-:Y:S04]  /*6d80*/  STL.64 [R1+0x4d0], R206 ;  /* 0x0004d0ce01007387 */ /* 0x000fe80000100a00 */
[----:B------:R-:W-:Y:S04]  /*6d90*/  STL.64 [R1+0x4c8], R204 ;  /* 0x0004c8cc01007387 */ /* 0x000fe80000100a00 */
[----:B------:R-:W-:Y:S04]  /*6da0*/  STL.64 [R1+0x4c0], R202 ;  /* 0x0004c0ca01007387 */ /* 0x000fe80000100a00 */
[----:B------:R1:W-:Y:S04]  /*6db0*/  STL.64 [R1+0x4b8], R200 ;  /* 0x0004b8c801007387 */ /* 0x0003e80000100a00 */
[----:B------:R-:W-:Y:S04]  /*6dc0*/  STL.64 [R1+0x4b0], R226 ;  /* 0x0004b0e201007387 */ /* 0x000fe80000100a00 */
[----:B------:R-:W-:Y:S04]  /*6dd0*/  STL.64 [R1+0x4a8], R224 ;  /* 0x0004a8e001007387 */ /* 0x000fe80000100a00 */
[----:B------:R-:W-:Y:S04]  /*6de0*/  STL.64 [R1+0x4a0], R222 ;  /* 0x0004a0de01007387 */ /* 0x000fe80000100a00 */
[----:B------:R4:W-:Y:S04]  /*6df0*/  STL.64 [R1+0x498], R220 ;  /* 0x000498dc01007387 */ /* 0x0009e80000100a00 */
[----:B------:R-:W-:Y:S04]  /*6e00*/  STL.64 [R1+0x490], R10 ;  /* 0x0004900a01007387 */ /* 0x000fe80000100a00 */
[----:B------:R-:W-:Y:S04]  /*6e10*/  STL.64 [R1+0x488], R8 ;  /* 0x0004880801007387 */ /* 0x000fe80000100a00 */
[----:B------:R-:W-:Y:S04]  /*6e20*/  STL.64 [R1+0x480], R6 ;  /* 0x0004800601007387 */ /* 0x000fe80000100a00 */
[----:B------:R0:W-:Y:S04]  /*6e30*/  STL [R1+0x478], R4 ;  /* 0x0004780401007387 */ /* 0x0001e80000100800 */
[----:B-1----:R-:W2:Y:S04]  /*6e40*/  LDL.LU.64 R200, [R1+0x80] ;  /* 0x0000800001c87983 */ /* 0x002ea80000300a00 */
[----:B------:R-:W2:Y:S04]  /*6e50*/  LDL.LU.64 R202, [R1+0x88] ;  /* 0x0000880001ca7983 */ /* 0x000ea80000300a00 */
[----:B------:R-:W2:Y:S04]  /*6e60*/  LDL.LU.64 R204, [R1+0x90] ;  /* 0x0000900001cc7983 */ /* 0x000ea80000300a00 */
[----:B------:R-:W2:Y:S04]  /*6e70*/  LDL.LU.64 R206, [R1+0x98] ;  /* 0x0000980001ce7983 */ /* 0x000ea80000300a00 */
[----:B----4-:R-:W4:Y:S04]  /*6e80*/  LDL.LU.64 R220, [R1+0x40] ;  /* 0x0000400001dc7983 */ /* 0x010f280000300a00 */
[----:B------:R-:W4:Y:S04]  /*6e90*/  LDL.LU.64 R222, [R1+0x48] ;  /* 0x0000480001de7983 */ /* 0x000f280000300a00 */
[----:B------:R-:W4:Y:S04]  /*6ea0*/  LDL.LU.64 R224, [R1+0x50] ;  /* 0x0000500001e07983 */ /* 0x000f280000300a00 */
[----:B------:R-:W4:Y:S01]  /*6eb0*/  LDL.LU.64 R226, [R1+0x58] ;  /* 0x0000580001e27983 */ /* 0x000f220000300a00 */
[----:B------:R-:W-:-:S02]  /*6ec0*/  UIADD3 UR11, UR61, 0x18200, URZ ;  /* 0x000182003d0b7890 */ /* 0x000fc4000fffe03f */
[----:B------:R-:W-:Y:S02]  /*6ed0*/  UISETP.NE.AND UP0, UPT, UR8, URZ, UPT ;  /* 0x0000003f0800728c */ /* 0x000fe4000bf05270 */
[----:B------:R-:W-:Y:S02]  /*6ee0*/  USHF.R.U32.HI UR11, URZ, 0x4, UR11 ;  /* 0x000000043f0b7899 */ /* 0x000fe4000801160b */
[----:B------:R-:W-:Y:S02]  /*6ef0*/  USEL UR9, UR9, URZ, !UP0 ;  /* 0x0000003f09097287 */ /* 0x000fe4000c000000 */
[----:B------:R-:W-:Y:S02]  /*6f00*/  ULOP3.LUT UR11, UR11, 0x3fff, URZ, 0xc0, !UPT ;  /* 0x00003fff0b0b7892 */ /* 0x000fe4000f8ec03f */
[----:B------:R-:W-:-:S03]  /*6f10*/  UISETP.NE.U32.AND UP0, UPT, UR9, URZ, UPT ;  /* 0x0000003f0900728c */ /* 0x000fc6000bf05070 */
[----:B------:R-:W-:Y:S01]  /*6f20*/  UMOV UR9, 0xc0000010 ;  /* 0xc000001000097882 */ /* 0x000fe20000000000 */
[----:B---3--:R-:W-:Y:S02]  /*6f30*/  R2UR UR10, R5 ;  /* 0x00000000050a72ca */ /* 0x008fe400000e0000 */
[----:B0-----:R-:W3:Y:S04]  /*6f40*/  LDL.LU.64 R4, [R1] ;  /* 0x0000000001047983 */ /* 0x001ee80000300a00 */
[----:B------:R-:W3:Y:S04]  /*6f50*/  LDL.LU.64 R6, [R1+0x8] ;  /* 0x0000080001067983 */ /* 0x000ee80000300a00 */
[----:B------:R-:W3:Y:S04]  /*6f60*/  LDL.LU.64 R8, [R1+0x10] ;  /* 0x0000100001087983 */ /* 0x000ee80000300a00 */
[----:B------:R-:W3:Y:S01]  /*6f70*/  LDL.LU.64 R10, [R1+0x18] ;  /* 0x00001800010a7983 */ /* 0x000ee20000300a00 */
[----:B------:R-:W-:-:S04]  /*6f80*/  ULOP3.LUT UR10, UR10, 0x10000, URZ, 0xfc, !UPT ;  /* 0x000100000a0a7892 */ /* 0x000fc8000f8efc3f */
[----:B------:R-:W-:Y:S02]  /*6f90*/  UIMAD UR8, UR60, 0x180, UR10 ;  /* 0x000001803c0878a4 */ /* 0x000fe4000f8e020a */
[----:B------:R-:W-:-:S04]  /*6fa0*/  ULOP3.LUT UR10, UR11, 0x10000, URZ, 0xfc, !UPT ;  /* 0x000100000b0a7892 */ /* 0x000fc8000f8efc3f */
[----:B------:R-:W-:Y:S01]  /*6fb0*/  UIMAD UR10, UR60, 0x1e0, UR10 ;  /* 0x000001e03c0a78a4 */ /* 0x000fe2000f8e020a */
[----:B------:R-:W-:Y:S01]  /*6fc0*/  UMOV UR11, 0xc0000010 ;  /* 0xc0000010000b7882 */ /* 0x000fe20000000000 */
[----:B--2---:R-:W-:-:S07]  /*6fd0*/  WARPGROUP.ARRIVE ;  /* 0x00000000000079c5 */ /* 0x004fce0000000000 */
[----:B------:R-:W-:Y:S01]  /*6fe0*/  QGMMA.64x16x32.F32.E4M3.E4M3 R200, gdesc[UR8], R200, UP0, gsb0 ;  /* 0x0020000008c879f3 */ /* 0x000fe2000b8008c8 */
[----:B------:R-:W-:Y:S01]  /*6ff0*/  UIADD3 UR14, UR10, 0x20, URZ ;  /* 0x000000200a0e7890 */ /* 0x000fe2000fffe03f */
[----:B------:R-:W-:Y:S01]  /*7000*/  UMOV UR52, UR8 ;  /* 0x0000000800347c82 */ /* 0x000fe20008000000 */
[----:B------:R-:W-:Y:S01]  /*7010*/  UMOV UR53, UR9 ;  /* 0x0000000900357c82 */ /* 0x000fe20008000000 */
[----:B------:R-:W-:-:S04]  /*7020*/  UMOV UR55, 0xc0000010 ;  /* 0xc000001000377882 */ /* 0x000fc80000000000 */
[----:B------:R-:W-:Y:S01]  /*7030*/  UMOV UR54, UR14 ;  /* 0x0000000e00367c82 */ /* 0x000fe20008000000 */
[----:B------:R-:W-:Y:S02]  /*7040*/  WARPGROUP.DEPBAR.LE gsb0, 0x0 ;  /* 0x00008000000079c5 */ /* 0x000fe40000010000 */
[----:B----4-:R-:W-:-:S06]  /*7050*/  WARPGROUP.ARRIVE ;  /* 0x00000000000079c5 */ /* 0x010fcc0000000000 */
[----:B------:R-:W-:Y:S01]  /*7060*/  QGMMA.64x16x32.F32.E4M3.E4M3 R220, gdesc[UR52], R220, UP0, gsb0 ;  /* 0x0020000034dc79f3 */ /* 0x000fe2000b8008dc */
[----:B------:R-:W-:Y:S01]  /*7070*/  UIADD3 UR15, UR10, 0x40, URZ ;  /* 0x000000400a0f7890 */ /* 0x000fe2000fffe03f */
[----:B------:R-:W-:Y:S01]  /*7080*/  UMOV UR48, UR8 ;  /* 0x0000000800307c82 */ /* 0x000fe20008000000 */
[----:B------:R-:W-:Y:S01]  /*7090*/  UMOV UR49, UR9 ;  /* 0x0000000900317c82 */ /* 0x000fe20008000000 */
[----:B------:R-:W-:-:S04]  /*70a0*/  UMOV UR51, 0xc0000010 ;  /* 0xc000001000337882 */ /* 0x000fc80000000000 */
[----:B------:R-:W-:Y:S01]  /*70b0*/  UMOV UR50, UR15 ;  /* 0x0000000f00327c82 */ /* 0x000fe20008000000 */
[----:B------:R-:W-:Y:S02]  /*70c0*/  WARPGROUP.DEPBAR.LE gsb0, 0x0 ;  /* 0x00008000000079c5 */ /* 0x000fe40000010000 */
[----:B------:R-:W-:Y:S01]  /*70d0*/  UIADD3 UR58, UR10, 0x60, URZ ;  /* 0x000000600a3a7890 */ /* 0x000fe2000fffe03f */
[----:B------:R-:W-:Y:S01]  /*70e0*/  UMOV UR56, UR8 ;  /* 0x0000000800387c82 */ /* 0x000fe20008000000 */
[----:B------:R-:W-:Y:S01]  /*70f0*/  UMOV UR57, UR9 ;  /* 0x0000000900397c82 */ /* 0x000fe20008000000 */
[----:B------:R-:W-:Y:S01]  /*7100*/  UMOV UR59, 0xc0000010 ;  /* 0xc0000010003b7882 */ /* 0x000fe20000000000 */
[----:B------:R-:W-:Y:S01]  /*7110*/  UIADD3 UR14, UR10, 0x80, URZ ;  /* 0x000000800a0e7890 */ /* 0x000fe2000fffe03f */
[----:B------:R-:W-:Y:S01]  /*7120*/  UMOV UR12, UR8 ;  /* 0x00000008000c7c82 */ /* 0x000fe20008000000 */
[----:B------:R-:W-:Y:S01]  /*7130*/  UMOV UR13, UR9 ;  /* 0x00000009000d7c82 */ /* 0x000fe20008000000 */
[----:B---3--:R-:W-:-:S06]  /*7140*/  WARPGROUP.ARRIVE ;  /* 0x00000000000079c5 */ /* 0x008fcc0000000000 */
[----:B------:R-:W-:Y:S03]  /*7150*/  QGMMA.64x16x32.F32.E4M3.E4M3 R4, gdesc[UR48], R4, UP0, gsb0 ;  /* 0x00200000300479f3 */ /* 0x000fe6000b800804 */
[----:B------:R-:W-:Y:S02]  /*7160*/  WARPGROUP.DEPBAR.LE gsb0, 0x0 ;  /* 0x00008000000079c5 */ /* 0x000fe40000010000 */
[----:B-----5:R-:W-:-:S06]  /*7170*/  WARPGROUP.ARRIVE ;  /* 0x00000000000079c5 */ /* 0x020fcc0000000000 */
[----:B------:R-:W-:Y:S01]  /*7180*/  QGMMA.64x16x32.F32.E4M3.E4M3 R208, gdesc[UR56], R208, UP0, gsb0 ;  /* 0x0020000038d079f3 */ /* 0x000fe2000b8008d0 */
[----:B------:R-:W-:Y:S02]  /*7190*/  UMOV UR15, 0xc0000010 ;  /* 0xc0000010000f7882 */ /* 0x000fe40000000000 */
[----:B------:R-:W-:Y:S02]  /*71a0*/  WARPGROUP.DEPBAR.LE gsb0, 0x0 ;  /* 0x00008000000079c5 */ /* 0x000fe40000010000 */
[----:B------:R-:W-:-:S06]  /*71b0*/  WARPGROUP.ARRIVE ;  /* 0x00000000000079c5 */ /* 0x000fcc0000000000 */
[----:B------:R-:W-:Y:S01]  /*71c0*/  QGMMA.64x16x32.F32.E4M3.E4M3 R192, gdesc[UR12], R192, UP0, gsb0 ;  /* 0x002000000cc079f3 */ /* 0x000fe2000b8008c0 */
[----:B------:R-:W-:Y:S01]  /*71d0*/  UIADD3 UR18, UR10, 0xa0, URZ ;  /* 0x000000a00a127890 */ /* 0x000fe2000fffe03f */
[----:B------:R-:W-:Y:S01]  /*71e0*/  UMOV UR16, UR8 ;  /* 0x0000000800107c82 */ /* 0x000fe20008000000 */
[----:B------:R-:W-:Y:S01]  /*71f0*/  UMOV UR17, UR9 ;  /* 0x0000000900117c82 */ /* 0x000fe20008000000 */
[----:B------:R-:W-:Y:S01]  /*7200*/  UMOV UR19, 0xc0000010 ;  /* 0xc000001000137882 */ /* 0x000fe20000000000 */
[----:B------:R-:W-:Y:S02]  /*7210*/  WARPGROUP.DEPBAR.LE gsb0, 0x0 ;  /* 0x00008000000079c5 */ /* 0x000fe40000010000 */
[----:B------:R-:W-:-:S06]  /*7220*/  WARPGROUP.ARRIVE ;  /* 0x00000000000079c5 */ /* 0x000fcc0000000000 */
[----:B------:R-:W-:Y:S01]  /*7230*/  QGMMA.64x16x32.F32.E4M3.E4M3 R176, gdesc[UR16], R176, UP0, gsb0 ;  /* 0x0020000010b079f3 */ /* 0x000fe2000b8008b0 */
[----:B------:R-:W-:Y:S02]  /*7240*/  UMOV UR22, UR50 ;  /* 0x0000003200167c82 */ /* 0x000fe40008000000 */
[----:B------:R-:W-:Y:S01]  /*7250*/  UMOV UR56, UR22 ;  /* 0x0000001600387c82 */ /* 0x000fe20008000000 */
[----:B------:R-:W-:Y:S01]  /*7260*/  UIADD3 UR22, UR10, 0xc0, URZ ;  /* 0x000000c00a167890 */ /* 0x000fe2000fffe03f */
[----:B------:R-:W-:Y:S01]  /*7270*/  UMOV UR23, UR51 ;  /* 0x0000003300177c82 */ /* 0x000fe20008000000 */
[----:B------:R-:W-:Y:S01]  /*7280*/  UMOV UR20, UR8 ;  /* 0x0000000800147c82 */ /* 0x000fe20008000000 */
[----:B------:R-:W-:Y:S01]  /*7290*/  UMOV UR57, UR23 ;  /* 0x0000001700397c82 */ /* 0x000fe20008000000 */
[----:B------:R-:W-:Y:S01]  /*72a0*/  UMOV UR21, UR9 ;  /* 0x0000000900157c82 */ /* 0x000fe20008000000 */
[----:B------:R-:W-:Y:S01]  /*72b0*/  UMOV UR23, 0xc0000010 ;  /* 0xc000001000177882 */ /* 0x000fe20000000000 */
[----:B------:R-:W-:-:S02]  /*72c0*/  WARPGROUP.DEPBAR.LE gsb0, 0x0 ;  /* 0x00008000000079c5 */ /* 0x000fc40000010000 */
        /* <DEDUP_REMOVED lines=63> */
[----:B------:R-:W-:-:S06]  /*76c0*/  UMOV UR53, 0xc0000010 ;  /* 0xc000001000357882 */ /* 0x000fcc0000000000 */
[----:B------:R-:W-:Y:S01]  /*76d0*/  UMOV UR52, UR12 ;  /* 0x0000000c00347c82 */ /* 0x000fe20008000000 */
[----:B------:R-:W-:Y:S02]  /*76e0*/  WARPGROUP.DEPBAR.LE gsb0, 0x0 ;  /* 0x00008000000079c5 */ /* 0x000fe40000010000 */
[----:B------:R-:W-:-:S06]  /*76f0*/  WARPGROUP.ARRIVE ;  /* 0x00000000000079c5 */ /* 0x000fcc0000000000 */
[----:B------:R-:W-:Y:S01]  /*7700*/  QGMMA.64x16x32.F32.E4M3.E4M3 R24, gdesc[UR52], R24, UP0, gsb0 ;  /* 0x00200000341879f3 */ /* 0x000fe2000b800818 */
[----:B------:R-:W-:Y:S01]  /*7710*/  UMOV UR48, UR52 ;  /* 0x0000003400307c82 */ /* 0x000fe20008000000 */
[----:B------:R-:W-:Y:S01]  /*7720*/  UMOV UR49, UR53 ;  /* 0x0000003500317c82 */ /* 0x000fe20008000000 */
[----:B------:R-:W-:Y:S01]  /*7730*/  UMOV UR44, UR52 ;  /* 0x00000034002c7c82 */ /* 0x000fe20008000000 */
[----:B------:R-:W-:Y:S01]  /*7740*/  UMOV UR45, UR53 ;  /* 0x00000035002d7c82 */ /* 0x000fe20008000000 */
[----:B------:R-:W-:Y:S01]  /*7750*/  STL.64 [R1+0x80], R200 ;  /* 0x000080c801007387 */ /* 0x000fe20000100a00 */
        /* <DEDUP_REMOVED lines=16> */
[----:B------:R-:W-:Y:S01]  /*7860*/  R2UR UR55, R0 ;  /* 0x00000000003772ca */ /* 0x000fe200000e0000 */
[----:B------:R-:W-:Y:S01]  /*7870*/  ULDC UR54, c[0x0][0x50c] ;  /* 0x0001430000367ab9 */ /* 0x000fe20000000800 */
[----:B------:R-:W-:-:S02]  /*7880*/  WARPGROUP.DEPBAR.LE gsb0, 0x0 ;  /* 0x00008000000079c5 */ /* 0x000fc40000010000 */
[----:B------:R-:W-:-:S06]  /*7890*/  WARPGROUP.ARRIVE ;  /* 0x00000000000079c5 */ /* 0x000fcc0000000000 */
[----:B------:R-:W-:Y:S01]  /*78a0*/  QGMMA.64x16x32.F32.E4M3.E4M3 R40, gdesc[UR48], R40, UP0, gsb0 ;  /* 0x00200000302879f3 */ /* 0x000fe2000b800828 */
[----:B------:R-:W-:Y:S04]  /*78b0*/  STL.64 [R1+0x88], R202 ;  /* 0x000088ca01007387 */ /* 0x000fe80000100a00 */
[----:B------:R-:W-:Y:S04]  /*78c0*/  STL.64 [R1+0x90], R204 ;  /* 0x000090cc01007387 */ /* 0x000fe80000100a00 */
[----:B------:R0:W-:Y:S04]  /*78d0*/  STL.64 [R1+0x98], R206 ;  /* 0x000098ce01007387 */ /* 0x0001e80000100a00 */
[----:B0-----:R-:W2:Y:S04]  /*78e0*/  LDL.LU.64 R206, [R1+0x4d0] ;  /* 0x0004d00001ce7983 */ /* 0x001ea80000300a00 */
[----:B------:R-:W2:Y:S04]  /*78f0*/  LDL.LU.64 R204, [R1+0x4c8] ;  /* 0x0004c80001cc7983 */ /* 0x000ea80000300a00 */
[----:B------:R-:W2:Y:S04]  /*7900*/  LDL.LU.64 R202, [R1+0x4c0] ;  /* 0x0004c00001ca7983 */ /* 0x000ea80000300a00 */
[----:B------:R-:W2:Y:S01]  /*7910*/  LDL.LU.64 R200, [R1+0x4b8] ;  /* 0x0004b80001c87983 */ /* 0x000ea20000300a00 */
[----:B------:R-:W-:-:S02]  /*7920*/  WARPGROUP.DEPBAR.LE gsb0, 0x0 ;  /* 0x00008000000079c5 */ /* 0x000fc40000010000 */
[----:B------:R-:W-:-:S06]  /*7930*/  WARPGROUP.ARRIVE ;  /* 0x00000000000079c5 */ /* 0x000fcc0000000000 */
[----:B------:R-:W-:Y:S01]  /*7940*/  QGMMA.64x16x32.F32.E4M3.E4M3 R56, gdesc[UR44], R56, UP0, gsb0 ;  /* 0x002000002c3879f3 */ /* 0x000fe2000b800838 */
[----:B------:R-:W-:Y:S04]  /*7950*/  STL.64 [R1+0x40], R220 ;  /* 0x000040dc01007387 */ /* 0x000fe80000100a00 */
[----:B------:R-:W-:Y:S04]  /*7960*/  STL.64 [R1+0x48], R222 ;  /* 0x000048de01007387 */ /* 0x000fe80000100a00 */
[----:B------:R-:W-:Y:S04]  /*7970*/  STL.64 [R1+0x50], R224 ;  /* 0x000050e001007387 */ /* 0x000fe80000100a00 */
[----:B------:R0:W-:Y:S04]  /*7980*/  STL.64 [R1+0x58], R226 ;  /* 0x000058e201007387 */ /* 0x0001e80000100a00 */
[----:B0-----:R0:W5:Y:S04]  /*7990*/  LDL.LU.64 R226, [R1+0x4b0] ;  /* 0x0004b00001e27983 */ /* 0x0011680000300a00 */
[----:B------:R0:W5:Y:S04]  /*79a0*/  LDL.LU.64 R224, [R1+0x4a8] ;  /* 0x0004a80001e07983 */ /* 0x0001680000300a00 */
[----:B------:R-:W3:Y:S04]  /*79b0*/  LDL.LU.64 R222, [R1+0x4a0] ;  /* 0x0004a00001de7983 */ /* 0x000ee80000300a00 */
[----:B------:R-:W3:Y:S04]  /*79c0*/  LDL.LU.64 R220, [R1+0x498] ;  /* 0x0004980001dc7983 */ /* 0x000ee80000300a00 */
[----:B------:R1:W-:Y:S04]  /*79d0*/  STL.64 [R1], R4 ;  /* 0x0000000401007387 */ /* 0x0003e80000100a00 */
[----:B------:R-:W-:Y:S04]  /*79e0*/  STL.64 [R1+0x8], R6 ;  /* 0x0000080601007387 */ /* 0x000fe80000100a00 */
[----:B------:R-:W-:Y:S04]  /*79f0*/  STL.64 [R1+0x10], R8 ;  /* 0x0000100801007387 */ /* 0x000fe80000100a00 */
[----:B------:R4:W-:Y:S01]  /*7a00*/  STL.64 [R1+0x18], R10 ;  /* 0x0000180a01007387 */ /* 0x0009e20000100a00 */
[----:B-1----:R-:W-:-:S03]  /*7a10*/  IMAD.MOV.U32 R5, RZ, RZ, R7 ;  /* 0x000000ffff057224 */ /* 0x002fc600078e0007 */
[----:B----4-:R0:W5:Y:S04]  /*7a20*/  LDL.LU.64 R10, [R1+0x490] ;  /* 0x00049000010a7983 */ /* 0x0101680000300a00 */
[----:B------:R0:W5:Y:S04]  /*7a30*/  LDL.LU.64 R8, [R1+0x488] ;  /* 0x0004880001087983 */ /* 0x0001680000300a00 */
[----:B------:R0:W5:Y:S04]  /*7a40*/  LDL.LU.64 R6, [R1+0x480] ;  /* 0x0004800001067983 */ /* 0x0001680000300a00 */
[----:B------:R0:W5:Y:S04]  /*7a50*/  LDL.LU R4, [R1+0x478] ;  /* 0x0004780001047983 */ /* 0x0001680000300800 */
[----:B------:R-:W-:Y:S04]  /*7a60*/  STL.64 [R1+0x450], R214 ;  /* 0x000450d601007387 */ /* 0x000fe80000100a00 */
[----:B------:R-:W-:Y:S04]  /*7a70*/  STL.64 [R1+0x448], R212 ;  /* 0x000448d401007387 */ /* 0x000fe80000100a00 */
[----:B------:R-:W-:Y:S04]  /*7a80*/  STL.64 [R1+0x440], R210 ;  /* 0x000440d201007387 */ /* 0x000fe80000100a00 */
[----:B------:R1:W-:Y:S04]  /*7a90*/  STL.64 [R1+0x438], R208 ;  /* 0x000438d001007387 */ /* 0x0003e80000100a00 */
[----:B-1----:R-:W4:Y:S04]  /*7aa0*/  LDL.LU.64 R208, [R1+0x60] ;  /* 0x0000600001d07983 */ /* 0x002f280000300a00 */
[----:B------:R-:W2:Y:S04]  /*7ab0*/  LDL.LU.64 R210, [R1+0x68] ;  /* 0x0000680001d27983 */ /* 0x000ea80000300a00 */
[----:B------:R-:W3:Y:S04]  /*7ac0*/  LDL.LU.64 R212, [R1+0x70] ;  /* 0x0000700001d47983 */ /* 0x000ee80000300a00 */
[----:B------:R-:W4:Y:S01]  /*7ad0*/  LDL.LU.64 R214, [R1+0x78] ;  /* 0x0000780001d67983 */ /* 0x000f220000300a00 */
[----:B------:R-:W-:-:S02]  /*7ae0*/  WARPGROUP.DEPBAR.LE gsb0, 0x0 ;  /* 0x00008000000079c5 */ /* 0x000fc40000010000 */
[----:B------:R-:W-:-:S06]  /*7af0*/  WARPGROUP.ARRIVE ;  /* 0x00000000000079c5 */ /* 0x000fcc0000000000 */
[----:B------:R-:W-:Y:S03]  /*7b00*/  QGMMA.64x16x32.F32.E4M3.E4M3 R72, gdesc[UR40], R72, UP0, gsb0 ;  /* 0x00200000284879f3 */ /* 0x000fe6000b800848 */
[----:B------:R-:W-:Y:S02]  /*7b10*/  WARPGROUP.DEPBAR.LE gsb0, 0x0 ;  /* 0x00008000000079c5 */ /* 0x000fe40000010000 */
        /* <DEDUP_REMOVED lines=10> */
[----:B------:R-:W-:Y:S01]  /*7bc0*/  QGMMA.64x16x32.F32.E4M3.E4M3 R136, gdesc[UR24], R136, UP0, gsb0 ;  /* 0x00200000188879f3 */ /* 0x000fe2000b800888 */
[----:B----4-:R-:W-:Y:S04]  /*7bd0*/  STL.64 [R1+0x470], R214 ;  /* 0x000470d601007387 */ /* 0x010fe80000100a00 */
[----:B---3--:R-:W-:Y:S04]  /*7be0*/  STL.64 [R1+0x468], R212 ;  /* 0x000468d401007387 */ /* 0x008fe80000100a00 */
[----:B--2---:R-:W-:Y:S04]  /*7bf0*/  STL.64 [R1+0x460], R210 ;  /* 0x000460d201007387 */ /* 0x004fe80000100a00 */
[----:B------:R1:W-:Y:S01]  /*7c00*/  STL.64 [R1+0x458], R208 ;  /* 0x000458d001007387 */ /* 0x0003e20000100a00 */
[----:B------:R-:W-:-:S02]  /*7c10*/  WARPGROUP.DEPBAR.LE gsb0, 0x0 ;  /* 0x00008000000079c5 */ /* 0x000fc40000010000 */
[----:B------:R-:W-:-:S06]  /*7c20*/  WARPGROUP.ARRIVE ;  /* 0x00000000000079c5 */ /* 0x000fcc0000000000 */
[----:B------:R-:W-:Y:S01]  /*7c30*/  QGMMA.64x16x32.F32.E4M3.E4M3 R152, gdesc[UR20], R152, UP0, gsb0 ;  /* 0x00200000149879f3 */ /* 0x000fe2000b800898 */
[----:B-1----:R-:W2:Y:S04]  /*7c40*/  LDL.LU.64 R208, [R1+0x20] ;  /* 0x0000200001d07983 */ /* 0x002ea80000300a00 */
[----:B------:R-:W2:Y:S04]  /*7c50*/  LDL.LU.64 R210, [R1+0x28] ;  /* 0x0000280001d27983 */ /* 0x000ea80000300a00 */
[----:B------:R-:W2:Y:S04]  /*7c60*/  LDL.LU.64 R212, [R1+0x30] ;  /* 0x0000300001d47983 */ /* 0x000ea80000300a00 */
[----:B------:R-:W2:Y:S01]  /*7c70*/  LDL.LU.64 R214, [R1+0x38] ;  /* 0x0000380001d67983 */ /* 0x000ea20000300a00 */
[----:B------:R-:W-:Y:S01]  /*7c80*/  UMOV UR16, UR52 ;  /* 0x0000003400107c82 */ /* 0x000fe20008000000 */
[----:B------:R-:W-:Y:S01]  /*7c90*/  UMOV UR17, UR53 ;  /* 0x0000003500117c82 */ /* 0x000fe20008000000 */
[----:B------:R-:W-:-:S02]  /*7ca0*/  WARPGROUP.DEPBAR.LE gsb0, 0x0 ;  /* 0x00008000000079c5 */ /* 0x000fc40000010000 */
[----:B------:R-:W-:-:S06]  /*7cb0*/  WARPGROUP.ARRIVE ;  /* 0x00000000000079c5 */ /* 0x000fcc0000000000 */
[----:B------:R-:W-:Y:S03]  /*7cc0*/  QGMMA.64x16x32.F32.E4M3.E4M3 R168, gdesc[UR16], R168, UP0, gsb0 ;  /* 0x0020000010a879f3 */ /* 0x000fe6000b8008a8 */
[----:B------:R-:W-:Y:S02]  /*7cd0*/  WARPGROUP.DEPBAR.LE gsb0, 0x0 ;  /* 0x00008000000079c5 */ /* 0x000fe40000010000 */
[----:B------:R-:W-:-:S06]  /*7ce0*/  WARPGROUP.ARRIVE ;  /* 0x00000000000079c5 */ /* 0x000fcc0000000000 */
[----:B------:R-:W-:Y:S01]  /*7cf0*/  QGMMA.64x16x32.F32.E4M3.E4M3 R184, gdesc[UR12], R184, UP0, gsb0 ;  /* 0x002000000cb879f3 */ /* 0x000fe2000b8008b8 */
[----:B------:R-:W-:Y:S01]  /*7d00*/  UMOV UR50, UR56 ;  /* 0x0000003800327c82 */ /* 0x000fe20008000000 */
[----:B------:R-:W-:Y:S01]  /*7d10*/  UMOV UR51, UR57 ;  /* 0x0000003900337c82 */ /* 0x000fe20008000000 */
[----:B------:R-:W-:Y:S01]  /*7d20*/  UMOV UR56, UR52 ;  /* 0x0000003400387c82 */ /* 0x000fe20008000000 */
        /* <DEDUP_REMOVED lines=16> */
[----:B--2---:R-:W-:-:S06]  /*7e30*/  WARPGROUP.ARRIVE ;  /* 0x00000000000079c5 */ /* 0x004fcc0000000000 */
[----:B------:R-:W-:Y:S03]  /*7e40*/  QGMMA.64x16x32.F32.E4M3.E4M3 R208, gdesc[UR12], R208, UP0, gsb0 ;  /* 0x002000000cd079f3 */ /* 0x000fe6000b8008d0 */
[----:B------:R-:W-:Y:S02]  /*7e50*/  WARPGROUP.DEPBAR.LE gsb0, 0x0 ;  /* 0x00008000000079c5 */ /* 0x000fe40000010000 */
[----:B------:R-:W-:Y:S04]  /*7e60*/  STL.64 [R1+0x20], R208 ;  /* 0x000020d001007387 */ /* 0x000fe80000100a00 */
[----:B------:R-:W-:Y:S04]  /*7e70*/  STL.64 [R1+0x28], R210 ;  /* 0x000028d201007387 */ /* 0x000fe80000100a00 */
[----:B------:R-:W-:Y:S04]  /*7e80*/  STL.64 [R1+0x30], R212 ;  /* 0x000030d401007387 */ /* 0x000fe80000100a00 */
[----:B------:R1:W-:Y:S04]  /*7e90*/  STL.64 [R1+0x38], R214 ;  /* 0x000038d601007387 */ /* 0x0003e80000100a00 */
[----:B-1----:R-:W2:Y:S04]  /*7ea0*/  LDL.LU.64 R214, [R1+0x470] ;  /* 0x0004700001d67983 */ /* 0x002ea80000300a00 */
[----:B------:R-:W2:Y:S04]  /*7eb0*/  LDL.LU.64 R212, [R1+0x468] ;  /* 0x0004680001d47983 */ /* 0x000ea80000300a00 */
[----:B------:R-:W2:Y:S04]  /*7ec0*/  LDL.LU.64 R210, [R1+0x460] ;  /* 0x0004600001d27983 */ /* 0x000ea80000300a00 */
[----:B------:R-:W2:Y:S01]  /*7ed0*/  LDL.LU.64 R208, [R1+0x458] ;  /* 0x0004580001d07983 */ /* 0x000ea20000300a00 */
[----:B------:R-:W-:Y:S01]  /*7ee0*/  UMOV UR8, UR52 ;  /* 0x0000003400087c82 */ /* 0x000fe20008000000 */
[----:B------:R-:W-:Y:S01]  /*7ef0*/  UMOV UR9, UR53 ;  /* 0x0000003500097c82 */ /* 0x000fe20008000000 */
[----:B--2---:R-:W-:-:S06]  /*7f00*/  WARPGROUP.ARRIVE ;  /* 0x00000000000079c5 */ /* 0x004fcc0000000000 */
[----:B------:R-:W-:Y:S03]  /*7f10*/  QGMMA.64x16x32.F32.E4M3.E4M3 R208, gdesc[UR8], R208, UP0, gsb0 ;  /* 0x0020000008d079f3 */ /* 0x000fe6000b8008d0 */
[----:B------:R-:W-:Y:S02]  /*7f20*/  WARPGROUP.DEPBAR.LE gsb0, 0x0 ;  /* 0x00008000000079c5 */ /* 0x000fe40000010000 */
[----:B------:R-:W-:Y:S04]  /*7f30*/  STL.64 [R1+0x60], R208 ;  /* 0x000060d001007387 */ /* 0x000fe80000100a00 */
[----:B------:R-:W-:Y:S04]  /*7f40*/  STL.64 [R1+0x68], R210 ;  /* 0x000068d201007387 */ /* 0x000fe80000100a00 */
[----:B------:R-:W-:Y:S04]  /*7f50*/  STL.64 [R1+0x70], R212 ;  /* 0x000070d401007387 */ /* 0x000fe80000100a00 */
[----:B------:R1:W-:Y:S04]  /*7f60*/  STL.64 [R1+0x78], R214 ;  /* 0x000078d601007387 */ /* 0x0003e80000100a00 */
[----:B-1----:R0:W5:Y:S04]  /*7f70*/  LDL.LU.64 R214, [R1+0x450] ;  /* 0x0004500001d67983 */ /* 0x0021680000300a00 */
[----:B------:R0:W5:Y:S04]  /*7f80*/  LDL.LU.64 R212, [R1+0x448] ;  /* 0x0004480001d47983 */ /* 0x0001680000300a00 */
[----:B------:R0:W5:Y:S04]  /*7f90*/  LDL.LU.64 R210, [R1+0x440] ;  /* 0x0004400001d27983 */ /* 0x0001680000300a00 */
[----:B------:R0:W5:Y:S01]  /*7fa0*/  LDL.LU.64 R208, [R1+0x438] ;  /* 0x0004380001d07983 */ /* 0x0001620000300a00 */
[----:B------:R-:W-:-:S04]  /*7fb0*/  UIADD3 UR55, UR55, 0x1, URZ ;  /* 0x0000000137377890 */ /* 0x000fc8000fffe03f */
[----:B------:R-:W-:-:S04]  /*7fc0*/  UISETP.NE.AND UP0, UPT, UR55, UR54, UPT ;  /* 0x000000363700728c */ /* 0x000fc8000bf05270 */
[----:B------:R-:W-:-:S06]  /*7fd0*/  USEL UR8, URZ, 0x1, UP0 ;  /* 0x000000013f087887 */ /* 0x000fcc0008000000 */
[----:B------:R-:W-:Y:S01]  /*7fe0*/  ISETP.NE.AND P0, PT, RZ, UR8, PT ;  /* 0x00000008ff007c0c */ /* 0x000fe2000bf05270 */
[----:B------:R-:W-:-:S12]  /*7ff0*/  IMAD.U32 R0, RZ, RZ, UR55 ;  /* 0x00000037ff007e24 */ /* 0x000fd8000f8e00ff */
[----:B0-----:R-:W-:Y:S05]  /*8000*/  @!P0 BRA `(.L_x_25) ;  /* 0x0000003000348947 */ /* 0x001fea0003800000 */
[----:B------:R-:W2:Y:S04]  /*8010*/  LDL R0, [R1+0x9c] ;  /* 0x00009c0001007983 */ /* 0x000ea80000100800 */
[----:B------:R0:W-:Y:S04]  /*8020*/  STL [R1+0x4b8], R49 ;  /* 0x0004b83101007387 */ /* 0x0001e80000100800 */
[----:B0-----:R-:W3:Y:S04]  /*8030*/  LDL R49, [R1+0x98] ;  /* 0x0000980001317983 */ /* 0x001ee80000100800 */
[----:B------:R0:W-:Y:S04]  /*8040*/  STL [R1+0x4b4], R50 ;  /* 0x0004b43201007387 */ /* 0x0001e80000100800 */
[----:B0-----:R-:W4:Y:S04]  /*8050*/  LDL R50, [R1+0x94] ;  /* 0x0000940001327983 */ /* 0x001f280000100800 */
        /* <DEDUP_REMOVED lines=10> */
[----:B------:R-:W-:Y:S04]  /*8100*/  STL [R1+0x49c], R40 ;  /* 0x00049c2801007387 */ /* 0x000fe80000100800 */
[----:B------:R-:W-:Y:S04]  /*8110*/  STL [R1+0x498], R41 ;  /* 0x0004982901007387 */ /* 0x000fe80000100800 */
[----:B------:R0:W-:Y:S04]  /*8120*/  STL [R1+0x494], R42 ;  /* 0x0004942a01007387 */ /* 0x0001e80000100800 */
[----:B0-----:R-:W4:Y:S04]  /*8130*/  LDL R42, [R1+0x7c] ;  /* 0x00007c00012a7983 */ /* 0x001f280000100800 */
        /* <DEDUP_REMOVED lines=19> */
[----:B------:R0:W-:Y:S04]  /*8270*/  STL [R1+0x45c], R24 ;  /* 0x00045c1801007387 */ /* 0x0001e80000100800 */
[----:B0-----:R-:W4:Y:S04]  /*8280*/  LDL R24, [R1+0x60] ;  /* 0x0000600001187983 */ /* 0x001f280000100800 */
[----:B------:R-:W-:Y:S04]  /*8290*/  STL [R1+0x458], R25 ;  /* 0x0004581901007387 */ /* 0x000fe80000100800 */
[----:B------:R-:W-:Y:S04]  /*82a0*/  STL [R1+0x454], R26 ;  /* 0x0004541a01007387 */ /* 0x000fe80000100800 */
[----:B------:R-:W-:Y:S04]  /*82b0*/  STL [R1+0x450], R27 ;  /* 0x0004501b01007387 */ /* 0x000fe80000100800 */
[----:B------:R-:W-:Y:S04]  /*82c0*/  STL [R1+0x44c], R28 ;  /* 0x00044c1c01007387 */ /* 0x000fe80000100800 */
[----:B------:R-:W-:Y:S04]  /*82d0*/  STL [R1+0x448], R29 ;  /* 0x0004481d01007387 */ /* 0x000fe80000100800 */
[----:B------:R0:W-:Y:S04]  /*82e0*/  STL [R1+0x444], R30 ;  /* 0x0004441e01007387 */ /* 0x0001e80000100800 */
[----:B------:R-:W-:Y:S04]  /*82f0*/  STL [R1+0x440], R31 ;  /* 0x0004401f01007387 */ /* 0x000fe80000100800 */
[----:B-----5:R-:W-:Y:S04]  /*8300*/  STL [R1+0x43c], R4 ;  /* 0x00043c0401007387 */ /* 0x020fe80000100800 */
[----:B------:R-:W-:Y:S04]  /*8310*/  STL [R1+0x438], R3 ;  /* 0x0004380301007387 */ /* 0x000fe80000100800 */
[----:B------:R1:W-:Y:S04]  /*8320*/  STL [R1+0x434], R2 ;  /* 0x0004340201007387 */ /* 0x0003e80000100800 */
[----:B------:R-:W4:Y:S04]  /*8330*/  LDL R40, [R1+0x5c] ;  /* 0x00005c0001287983 */ /* 0x000f280000100800 */
[----:B------:R-:W4:Y:S04]  /*8340*/  LDL R41, [R1+0x20] ;  /* 0x0000200001297983 */ /* 0x000f280000100800 */
[----:B------:R-:W4:Y:S01]  /*8350*/  LDL R43, [R1+0x24] ;  /* 0x00002400012b7983 */ /* 0x000f220000100800 */
[----:B--2---:R-:W-:-:S03]  /*8360*/  FADD R13, R0, R13 ;  /* 0x0000000d000d7221 */ /* 0x004fc60000000000 */
[----:B------:R-:W2:Y:S04]  /*8370*/  LDL R45, [R1+0x28] ;  /* 0x00002800012d7983 */ /* 0x000ea80000100800 */
[----:B------:R-:W2:Y:S04]  /*8380*/  LDL R47, [R1+0x2c] ;  /* 0x00002c00012f7983 */ /* 0x000ea80000100800 */
[----:B0-----:R-:W2:Y:S01]  /*8390*/  LDL R30, [R1+0x30] ;  /* 0x00003000011e7983 */ /* 0x001ea20000100800 */
[----:B---3--:R-:W-:-:S03]  /*83a0*/  FADD R12, R49, R12 ;  /* 0x0000000c310c7221 */ /* 0x008fc60000000000 */
[----:B------:R-:W3:Y:S04]  /*83b0*/  LDL R28, [R1+0x34] ;  /* 0x00003400011c7983 */ /* 0x000ee80000100800 */
[----:B------:R-:W2:Y:S04]  /*83c0*/  LDL R49, [R1+0x40] ;  /* 0x0000400001317983 */ /* 0x000ea80000100800 */
[----:B------:R-:W3:Y:S04]  /*83d0*/  LDL R26, [R1+0x38] ;  /* 0x00003800011a7983 */ /* 0x000ee80000100800 */
[----:B------:R-:W3:Y:S01]  /*83e0*/  LDL R38, [R1+0x3c] ;  /* 0x00003c0001267983 */ /* 0x000ee20000100800 */
[----:B----4-:R-:W-:-:S03]  /*83f0*/  FADD R11, R50, R11 ;  /* 0x0000000b320b7221 */ /* 0x010fc60000000000 */
[----:B------:R-:W4:Y:S04]  /*8400*/  LDL R50, [R1+0x44] ;  /* 0x0000440001327983 */ /* 0x000f280000100800 */
[----:B------:R-:W3:Y:S04]  /*8410*/  LDL R36, [R1] ;  /* 0x0000000001247983 */ /* 0x000ee80000100800 */
[----:B------:R-:W3:Y:S01]  /*8420*/  LDL R35, [R1+0x4] ;  /* 0x0000040001237983 */ /* 0x000ee20000100800 */
[----:B------:R-:W-:-:S03]  /*8430*/  FADD R10, R51, R10 ;  /* 0x0000000a330a7221 */ /* 0x000fc60000000000 */
[----:B------:R-:W3:Y:S04]  /*8440*/  LDL R33, [R1+0x8] ;  /* 0x0000080001217983 */ /* 0x000ee80000100800 */
[----:B------:R-:W3:Y:S01]  /*8450*/  LDL R51, [R1+0x48] ;  /* 0x0000480001337983 */ /* 0x000ee20000100800 */
[----:B------:R-:W-:-:S03]  /*8460*/  FADD R9, R52, R9 ;  /* 0x0000000934097221 */ /* 0x000fc60000000000 */
[----:B------:R-:W3:Y:S01]  /*8470*/  LDL R52, [R1+0x4c] ;  /* 0x00004c0001347983 */ /* 0x000ee20000100800 */
[----:B------:R-:W-:-:S03]  /*8480*/  FADD R8, R53, R8 ;  /* 0x0000000835087221 */ /* 0x000fc60000000000 */
[----:B------:R-:W3:Y:S01]  /*8490*/  LDL R53, [R1+0x50] ;  /* 0x0000500001357983 */ /* 0x000ee20000100800 */
[----:B------:R-:W-:-:S03]  /*84a0*/  FADD R7, R54, R7 ;  /* 0x0000000736077221 */ /* 0x000fc60000000000 */
[----:B------:R-:W3:Y:S01]  /*84b0*/  LDL R54, [R1+0x54] ;  /* 0x0000540001367983 */ /* 0x000ee20000100800 */
[----:B------:R-:W-:-:S03]  /*84c0*/  FADD R6, R55, R6 ;  /* 0x0000000637067221 */ /* 0x000fc60000000000 */
[----:B------:R-:W3:Y:S04]  /*84d0*/  LDL R55, [R1+0x58] ;  /* 0x0000580001377983 */ /* 0x000ee80000100800 */
[----:B-1----:R-:W3:Y:S04]  /*84e0*/  LDL.LU R2, [R1+0xc8] ;  /* 0x0000c80001027983 */ /* 0x002ee80000300800 */
[----:B------:R-:W3:Y:S01]  /*84f0*/  LDL.LU R0, [R1+0xcc] ;  /* 0x0000cc0001007983 */ /* 0x000ee20000300800 */
[----:B------:R-:W-:-:S03]  /*8500*/  FADD R21, R42, R21 ;  /* 0x000000152a157221 */ /* 0x000fc60000000000 */
[----:B------:R-:W3:Y:S01]  /*8510*/  LDL.LU R42, [R1+0xa0] ;  /* 0x0000a000012a7983 */ /* 0x000ee20000300800 */
[----:B------:R-:W-:-:S03]  /*8520*/  FADD R20, R44, R20 ;  /* 0x000000142c147221 */ /* 0x000fc60000000000 */
[----:B------:R-:W3:Y:S01]  /*8530*/  LDL.LU R44, [R1+0xa4] ;  /* 0x0000a400012c7983 */ /* 0x000ee20000300800 */
[----:B------:R-:W-:-:S03]  /*8540*/  FADD R19, R46, R19 ;  /* 0x000000132e137221 */ /* 0x000fc60000000000 */
[----:B------:R-:W3:Y:S04]  /*8550*/  LDL.LU R46, [R1+0xa8] ;  /* 0x0000a800012e7983 */ /* 0x000ee80000300800 */
[----:B------:R-:W3:Y:S04]  /*8560*/  LDL.LU R31, [R1+0xac] ;  /* 0x0000ac00011f7983 */ /* 0x000ee80000300800 */
[----:B------:R-:W3:Y:S04]  /*8570*/  LDL.LU R29, [R1+0xb0] ;  /* 0x0000b000011d7983 */ /* 0x000ee80000300800 */
[----:B------:R-:W3:Y:S04]  /*8580*/  LDL.LU R27, [R1+0xb4] ;  /* 0x0000b400011b7983 */ /* 0x000ee80000300800 */
[----:B------:R-:W3:Y:S01]  /*8590*/  LDL.LU R25, [R1+0xb8] ;  /* 0x0000b80001197983 */ /* 0x000ee20000300800 */
[----:B------:R-:W-:-:S03]  /*85a0*/  FADD R14, R24, R14 ;  /* 0x0000000e180e7221 */ /* 0x000fc60000000000 */
[----:B------:R-:W3:Y:S04]  /*85b0*/  LDL.LU R24, [R1+0xbc] ;  /* 0x0000bc0001187983 */ /* 0x000ee80000300800 */
[----:B------:R-:W3:Y:S04]  /*85c0*/  LDL.LU R4, [R1+0xc0] ;  /* 0x0000c00001047983 */ /* 0x000ee80000300800 */
[----:B------:R-:W3:Y:S01]  /*85d0*/  LDL.LU R3, [R1+0xc4] ;  /* 0x0000c40001037983 */ /* 0x000ee20000300800 */
[----:B------:R-:W-:-:S01]  /*85e0*/  FADD R15, R39, R15 ;  /* 0x0000000f270f7221 */ /* 0x000fc20000000000 */
[----:B------:R-:W-:Y:S01]  /*85f0*/  FADD R16, R37, R16 ;  /* 0x0000001025107221 */ /* 0x000fe20000000000 */
[----:B------:R-:W-:-:S01]  /*8600*/  FADD R17, R34, R17 ;  /* 0x0000001122117221 */ /* 0x000fc20000000000 */
[----:B------:R-:W-:Y:S01]  /*8610*/  FADD R18, R32, R18 ;  /* 0x0000001220127221 */ /* 0x000fe20000000000 */
[----:B------:R-:W3:Y:S04]  /*8620*/  LDL R34, [R1+0x14] ;  /* 0x0000140001227983 */ /* 0x000ee80000100800 */
[----:B------:R-:W3:Y:S04]  /*8630*/  LDL R32, [R1+0x10] ;  /* 0x0000100001207983 */ /* 0x000ee80000100800 */
[----:B------:R-:W3:Y:S04]  /*8640*/  LDL R39, [R1+0x18] ;  /* 0x0000180001277983 */ /* 0x000ee80000100800 */
[----:B------:R-:W3:Y:S01]  /*8650*/  LDL R37, [R1+0x1c] ;  /* 0x00001c0001257983 */ /* 0x000ee20000100800 */
[----:B------:R-:W-:-:S01]  /*8660*/  FADD R229, R40, R229 ;  /* 0x000000e528e57221 */ /* 0x000fc20000000000 */
[----:B--2---:R-:W-:-:S02]  /*8670*/  FADD R22, R49, R22 ;  /* 0x0000001631167221 */ /* 0x004fc40000000000 */
[----:B------:R-:W2:Y:S01]  /*8680*/  LDL.LU R49, [R1+0x4b8] ;  /* 0x0004b80001317983 */ /* 0x000ea20000300800 */
[----:B----4-:R-:W-:-:S03]  /*8690*/  FADD R23, R50, R23 ;  /* 0x0000001732177221 */ /* 0x010fc60000000000 */
[----:B------:R-:W4:Y:S01]  /*86a0*/  LDL.LU R50, [R1+0x4b4] ;  /* 0x0004b40001327983 */ /* 0x000f220000300800 */
[----:B---3--:R-:W-:-:S03]  /*86b0*/  FADD R224, R51, R224 ;  /* 0x000000e033e07221 */ /* 0x008fc60000000000 */
[----:B------:R-:W3:Y:S01]  /*86c0*/  LDL.LU R51, [R1+0x4b0] ;  /* 0x0004b00001337983 */ /* 0x000ee20000300800 */
[----:B------:R-:W-:-:S03]  /*86d0*/  FADD R225, R52, R225 ;  /* 0x000000e134e17221 */ /* 0x000fc60000000000 */
[----:B------:R-:W3:Y:S01]  /*86e0*/  LDL.LU R52, [R1+0x4ac] ;  /* 0x0004ac0001347983 */ /* 0x000ee20000300800 */
[----:B------:R-:W-:-:S03]  /*86f0*/  FADD R226, R53, R226 ;  /* 0x000000e235e27221 */ /* 0x000fc60000000000 */
[----:B------:R-:W3:Y:S01]  /*8700*/  LDL.LU R53, [R1+0x4a8] ;  /* 0x0004a80001357983 */ /* 0x000ee20000300800 */
[----:B------:R-:W-:-:S03]  /*8710*/  FADD R227, R54, R227 ;  /* 0x000000e336e37221 */ /* 0x000fc60000000000 */
[----:B------:R-:W3:Y:S01]  /*8720*/  LDL.LU R54, [R1+0x4a4] ;  /* 0x0004a40001367983 */ /* 0x000ee20000300800 */
[----:B------:R-:W-:-:S03]  /*8730*/  FADD R228, R55, R228 ;  /* 0x000000e437e47221 */ /* 0x000fc60000000000 */
[----:B------:R-:W3:Y:S04]  /*8740*/  LDL.LU R55, [R1+0x4a0] ;  /* 0x0004a00001377983 */ /* 0x000ee80000300800 */
[----:B------:R-:W3:Y:S01]  /*8750*/  LDL.LU R40, [R1+0x49c] ;  /* 0x00049c0001287983 */ /* 0x000ee20000300800 */
[----:B------:R-:W-:-:S03]  /*8760*/  FADD R42, R41, R42 ;  /* 0x0000002a292a7221 */ /* 0x000fc60000000000 */
[----:B------:R-:W3:Y:S04]  /*8770*/  LDL.LU R41, [R1+0x498] ;  /* 0x0004980001297983 */ /* 0x000ee80000300800 */
[----:B------:R0:W-:Y:S04]  /*8780*/  STL [R1+0xa0], R42 ;  /* 0x0000a02a01007387 */ /* 0x0001e80000100800 */
[----:B0-----:R-:W3:Y:S01]  /*8790*/  LDL.LU R42, [R1+0x494] ;  /* 0x00049400012a7983 */ /* 0x001ee20000300800 */
[----:B------:R-:W-:-:S03]  /*87a0*/  FADD R44, R43, R44 ;  /* 0x0000002c2b2c7221 */ /* 0x000fc60000000000 */
[----:B------:R-:W3:Y:S04]  /*87b0*/  LDL.LU R43, [R1+0x490] ;  /* 0x00049000012b7983 */ /* 0x000ee80000300800 */
[----:B------:R0:W-:Y:S01]  /*87c0*/  STL [R1+0xa4], R44 ;  /* 0x0000a42c01007387 */ /* 0x0001e20000100800 */
[----:B------:R-:W-:-:S03]  /*87d0*/  FADD R2, R33, R2 ;  /* 0x0000000221027221 */ /* 0x000fc60000000000 */
[----:B0-----:R-:W3:Y:S01]  /*87e0*/  LDL.LU R44, [R1+0x48c] ;  /* 0x00048c00012c7983 */ /* 0x001ee20000300800 */
[----:B------:R-:W-:-:S03]  /*87f0*/  FADD R46, R45, R46 ;  /* 0x0000002e2d2e7221 */ /* 0x000fc60000000000 */
[----:B------:R-:W3:Y:S01]  /*8800*/  LDL.LU R45, [R1+0x488] ;  /* 0x00048800012d7983 */ /* 0x000ee20000300800 */
[----:B------:R-:W-:-:S03]  /*8810*/  FADD R31, R47, R31 ;  /* 0x0000001f2f1f7221 */ /* 0x000fc60000000000 */
[----:B------:R0:W-:Y:S01]  /*8820*/  STL [R1+0xa8], R46 ;  /* 0x0000a82e01007387 */ /* 0x0001e20000100800 */
[----:B------:R-:W-:-:S01]  /*8830*/  FADD R29, R30, R29 ;  /* 0x0000001d1e1d7221 */ /* 0x000fc20000000000 */
[----:B------:R-:W-:Y:S02]  /*8840*/  FADD R27, R28, R27 ;  /* 0x0000001b1c1b7221 */ /* 0x000fe40000000000 */
[----:B0-----:R-:W3:Y:S01]  /*8850*/  LDL.LU R46, [R1+0x484] ;  /* 0x00048400012e7983 */ /* 0x001ee20000300800 */
[----:B------:R-:W-:-:S03]  /*8860*/  FADD R25, R26, R25 ;  /* 0x000000191a197221 */ /* 0x000fc60000000000 */
[----:B------:R-:W3:Y:S04]  /*8870*/  LDL.LU R47, [R1+0x480] ;  /* 0x00048000012f7983 */ /* 0x000ee80000300800 */
[----:B------:R0:W-:Y:S04]  /*8880*/  STL [R1+0xac], R31 ;  /* 0x0000ac1f01007387 */ /* 0x0001e80000100800 */
[----:B------:R1:W-:Y:S04]  /*8890*/  STL [R1+0xb0], R29 ;  /* 0x0000b01d01007387 */ /* 0x0003e80000100800 */
[----:B------:R1:W-:Y:S01]  /*88a0*/  STL [R1+0xb4], R27 ;  /* 0x0000b41b01007387 */ /* 0x0003e20000100800 */
[----:B------:R-:W-:-:S03]  /*88b0*/  FADD R0, R5, R0 ;  /* 0x0000000005007221 */ /* 0x000fc60000000000 */
[----:B------:R1:W-:Y:S01]  /*88c0*/  STL [R1+0xb8], R25 ;  /* 0x0000b81901007387 */ /* 0x0003e20000100800 */
[----:B------:R-:W-:-:S01]  /*88d0*/  FADD R24, R38, R24 ;  /* 0x0000001826187221 */ /* 0x000fc20000000000 */
[----:B------:R-:W-:-:S04]  /*88e0*/  FADD R4, R36, R4 ;  /* 0x0000000424047221 */ /* 0x000fc80000000000 */
[----:B------:R1:W-:Y:S01]  /*88f0*/  STL [R1+0xbc], R24 ;  /* 0x0000bc1801007387 */ /* 0x0003e20000100800 */
[----:B------:R-:W-:-:S03]  /*8900*/  FADD R3, R35, R3 ;  /* 0x0000000323037221 */ /* 0x000fc60000000000 */
[----:B------:R1:W-:Y:S04]  /*8910*/  STL [R1+0xc0], R4 ;  /* 0x0000c00401007387 */ /* 0x0003e80000100800 */
[----:B------:R-:W2:Y:S04]  /*8920*/  LDL.LU R33, [R1+0xd0] ;  /* 0x0000d00001217983 */ /* 0x000ea80000300800 */
[----:B------:R1:W-:Y:S04]  /*8930*/  STL [R1+0xc4], R3 ;  /* 0x0000c40301007387 */ /* 0x0003e80000100800 */
[----:B------:R-:W4:Y:S04]  /*8940*/  LDL.LU R35, [R1+0xd4] ;  /* 0x0000d40001237983 */ /* 0x000f280000300800 */
[----:B------:R1:W-:Y:S04]  /*8950*/  STL [R1+0xc8], R2 ;  /* 0x0000c80201007387 */ /* 0x0003e80000100800 */
[----:B------:R-:W3:Y:S04]  /*8960*/  LDL.LU R38, [R1+0xd8] ;  /* 0x0000d80001267983 */ /* 0x000ee80000300800 */
[----:B------:R1:W-:Y:S04]  /*8970*/  STL [R1+0xcc], R0 ;  /* 0x0000cc0001007387 */ /* 0x0003e80000100800 */
[----:B------:R-:W3:Y:S04]  /*8980*/  LDL.LU R36, [R1+0xdc] ;  /* 0x0000dc0001247983 */ /* 0x000ee80000300800 */
[----:B0-----:R-:W3:Y:S04]  /*8990*/  LDL.LU R31, [R1+0xe0] ;  /* 0x0000e000011f7983 */ /* 0x001ee80000300800 */
[----:B------:R-:W3:Y:S04]  /*89a0*/  LDL.LU R30, [R1+0xe4] ;  /* 0x0000e400011e7983 */ /* 0x000ee80000300800 */
[----:B-1----:R-:W3:Y:S04]  /*89b0*/  LDL.LU R29, [R1+0xe8] ;  /* 0x0000e800011d7983 */ /* 0x002ee80000300800 */
[----:B------:R-:W3:Y:S04]  /*89c0*/  LDL.LU R28, [R1+0xec] ;  /* 0x0000ec00011c7983 */ /* 0x000ee80000300800 */
        /* <DEDUP_REMOVED lines=8> */
[----:B------:R-:W3:Y:S01]  /*8a50*/  LDL.LU R0, [R1+0x110] ;  /* 0x0001100001007983 */ /* 0x000ee20000300800 */
[----:B--2---:R-:W-:-:S03]  /*8a60*/  FADD R33, R32, R33 ;  /* 0x0000002120217221 */ /* 0x004fc60000000000 */
[----:B------:R-:W2:Y:S04]  /*8a70*/  LDL.LU R32, [R1+0x47c] ;  /* 0x00047c0001207983 */ /* 0x000ea80000300800 */
[----:B------:R0:W-:Y:S01]  /*8a80*/  STL [R1+0xd0], R33 ;  /* 0x0000d02101007387 */ /* 0x0001e20000100800 */
[----:B----4-:R-:W-:-:S01]  /*8a90*/  FADD R35, R34, R35 ;  /* 0x0000002322237221 */ /* 0x010fc20000000000 */
[----:B---3--:R-:W-:Y:S02]  /*8aa0*/  FADD R38, R39, R38 ;  /* 0x0000002627267221 */ /* 0x008fe40000000000 */
[----:B0-----:R-:W3:Y:S04]  /*8ab0*/  LDL.LU R33, [R1+0x478] ;  /* 0x0004780001217983 */ /* 0x001ee80000300800 */
[----:B------:R-:W4:Y:S01]  /*8ac0*/  LDL.LU R34, [R1+0x474] ;  /* 0x0004740001227983 */ /* 0x000f220000300800 */
[----:B------:R-:W-:-:S03]  /*8ad0*/  FADD R36, R37, R36 ;  /* 0x0000002425247221 */ /* 0x000fc60000000000 */
[----:B------:R0:W-:Y:S01]  /*8ae0*/  STL [R1+0xd4], R35 ;  /* 0x0000d42301007387 */ /* 0x0001e20000100800 */
[----:B------:R-:W-:-:S01]  /*8af0*/  FADD R31, R216, R31 ;  /* 0x0000001fd81f7221 */ /* 0x000fc20000000000 */
[----:B------:R-:W-:Y:S02]  /*8b00*/  FADD R30, R217, R30 ;  /* 0x0000001ed91e7221 */ /* 0x000fe40000000000 */
[----:B0-----:R-:W4:Y:S01]  /*8b10*/  LDL.LU R35, [R1+0x470] ;  /* 0x0004700001237983 */ /* 0x001f220000300800 */
[----:B------:R-:W-:-:S03]  /*8b20*/  FADD R29, R218, R29 ;  /* 0x0000001dda1d7221 */ /* 0x000fc60000000000 */
[----:B------:R0:W-:Y:S01]  /*8b30*/  STL [R1+0xd8], R38 ;  /* 0x0000d82601007387 */ /* 0x0001e20000100800 */
        /* <DEDUP_REMOVED lines=19> */
[----:B------:R1:W-:Y:S04]  /*8c70*/  STL [R1+0x100], R5 ;  /* 0x0001000501007387 */ /* 0x0003e80000100800 */
[----:B------:R1:W-:Y:S04]  /*8c80*/  STL [R1+0x104], R4 ;  /* 0x0001040401007387 */ /* 0x0003e80000100800 */
[----:B------:R-:W2:Y:S04]  /*8c90*/  LDL.LU R39, [R1+0x114] ;  /* 0x0001140001277983 */ /* 0x000ea80000300800 */
[----:B------:R1:W-:Y:S04]  /*8ca0*/  STL [R1+0x108], R3 ;  /* 0x0001080301007387 */ /* 0x0003e80000100800 */
[----:B0-----:R-:W3:Y:S04]  /*8cb0*/  LDL.LU R38, [R1+0x118] ;  /* 0x0001180001267983 */ /* 0x001ee80000300800 */
[----:B------:R0:W-:Y:S04]  /*8cc0*/  STL [R1+0x10c], R2 ;  /* 0x00010c0201007387 */ /* 0x0001e80000100800 */
[----:B------:R-:W4:Y:S04]  /*8cd0*/  LDL.LU R37, [R1+0x11c] ;  /* 0x00011c0001257983 */ /* 0x000f280000300800 */
[----:B------:R0:W-:Y:S04]  /*8ce0*/  STL [R1+0x110], R0 ;  /* 0x0001100001007387 */ /* 0x0001e80000100800 */
[----:B-1----:R-:W4:Y:S04]  /*8cf0*/  LDL.LU R36, [R1+0x120] ;  /* 0x0001200001247983 */ /* 0x002f280000300800 */
[----:B------:R-:W4:Y:S04]  /*8d00*/  LDL.LU R31, [R1+0x124] ;  /* 0x00012400011f7983 */ /* 0x000f280000300800 */
        /* <DEDUP_REMOVED lines=10> */
[----:B0-----:R-:W4:Y:S04]  /*8db0*/  LDL.LU R2, [R1+0x150] ;  /* 0x0001500001027983 */ /* 0x001f280000300800 */
[----:B------:R-:W4:Y:S01]  /*8dc0*/  LDL.LU R0, [R1+0x154] ;  /* 0x0001540001007983 */ /* 0x000f220000300800 */
[----:B--2---:R-:W-:-:S01]  /*8dd0*/  FADD R39, R213, R39 ;  /* 0x00000027d5277221 */ /* 0x004fc20000000000 */
[----:B---3--:R-:W-:-:S04]  /*8de0*/  FADD R38, R214, R38 ;  /* 0x00000026d6267221 */ /* 0x008fc80000000000 */
[----:B------:R0:W-:Y:S01]  /*8df0*/  STL [R1+0x114], R39 ;  /* 0x0001142701007387 */ /* 0x0001e20000100800 */
[----:B----4-:R-:W-:-:S03]  /*8e00*/  FADD R37, R215, R37 ;  /* 0x00000025d7257221 */ /* 0x010fc60000000000 */
        /* <DEDUP_REMOVED lines=26> */
[----:B0-----:R-:W4:Y:S01]  /*8fb0*/  LDL.LU R39, [R1+0x158] ;  /* 0x0001580001277983 */ /* 0x001f220000300800 */
[----:B------:R-:W-:-:S03]  /*8fc0*/  FADD R0, R197, R0 ;  /* 0x00000000c5007221 */ /* 0x000fc60000000000 */
[----:B------:R0:W-:Y:S04]  /*8fd0*/  STL [R1+0x14c], R3 ;  /* 0x00014c0301007387 */ /* 0x0001e80000100800 */
[----:B-1----:R-:W4:Y:S04]  /*8fe0*/  LDL.LU R38, [R1+0x15c] ;  /* 0x00015c0001267983 */ /* 0x002f280000300800 */
[----:B------:R1:W-:Y:S04]  /*8ff0*/  STL [R1+0x150], R2 ;  /* 0x0001500201007387 */ /* 0x0003e80000100800 */
[----:B--2---:R-:W2:Y:S04]  /*9000*/  LDL.LU R37, [R1+0x160] ;  /* 0x0001600001257983 */ /* 0x004ea80000300800 */
[----:B------:R1:W-:Y:S04]  /*9010*/  STL [R1+0x154], R0 ;  /* 0x0001540001007387 */ /* 0x0003e80000100800 */
[----:B---3--:R-:W3:Y:S04]  /*9020*/  LDL.LU R36, [R1+0x164] ;  /* 0x0001640001247983 */ /* 0x008ee80000300800 */
[----:B----4-:R-:W4:Y:S04]  /*9030*/  LDL.LU R31, [R1+0x168] ;  /* 0x00016800011f7983 */ /* 0x010f280000300800 */
        /* <DEDUP_REMOVED lines=10> */
[----:B-1----:R-:W4:Y:S04]  /*90e0*/  LDL.LU R2, [R1+0x194] ;  /* 0x0001940001027983 */ /* 0x002f280000300800 */
[----:B------:R-:W4:Y:S01]  /*90f0*/  LDL.LU R0, [R1+0x198] ;  /* 0x0001980001007983 */ /* 0x000f220000300800 */
[----:B------:R-:W-:-:S01]  /*9100*/  FADD R39, R198, R39 ;  /* 0x00000027c6277221 */ /* 0x000fc20000000000 */
[----:B------:R-:W-:-:S04]  /*9110*/  FADD R38, R199, R38 ;  /* 0x00000026c7267221 */ /* 0x000fc80000000000 */
[----:B------:R0:W-:Y:S01]  /*9120*/  STL [R1+0x158], R39 ;  /* 0x0001582701007387 */ /* 0x0001e20000100800 */
[----:B--2---:R-:W-:-:S03]  /*9130*/  FADD R37, R184, R37 ;  /* 0x00000025b8257221 */ /* 0x004fc60000000000 */
[----:B------:R1:W-:Y:S01]  /*9140*/  STL [R1+0x15c], R38 ;  /* 0x00015c2601007387 */ /* 0x0003e20000100800 */
[----:B---3--:R-:W-:-:S03]  /*9150*/  FADD R36, R185, R36 ;  /* 0x00000024b9247221 */ /* 0x008fc60000000000 */
        /* <DEDUP_REMOVED lines=404> */
[----:B------:R-:W-:Y:S01]  /*aaa0*/  STL [R1+0x378], R39 ;  /* 0x0003782701007387 */ /* 0x000fe20000100800 */
[----:B--2---:R-:W-:-:S03]  /*aab0*/  FADD R37, R48, R37 ;  /* 0x0000002530257221 */ /* 0x004fc60000000000 */
[----:B------:R-:W-:Y:S01]  /*aac0*/  STL [R1+0x37c], R38 ;  /* 0x00037c2601007387 */ /* 0x000fe20000100800 */
[----:B---3--:R-:W-:-:S03]  /*aad0*/  FADD R36, R49, R36 ;  /* 0x0000002431247221 */ /* 0x008fc60000000000 */
[----:B------:R-:W-:Y:S01]  /*aae0*/  STL [R1+0x380], R37 ;  /* 0x0003802501007387 */ /* 0x000fe20000100800 */
[----:B----4-:R-:W-:-:S03]  /*aaf0*/  FADD R31, R50, R31 ;  /* 0x0000001f321f7221 */ /* 0x010fc60000000000 */
[----:B------:R0:W-:Y:S01]  /*ab00*/  STL [R1+0x384], R36 ;  /* 0x0003842401007387 */ /* 0x0001e20000100800 */
[----:B------:R-:W-:-:S03]  /*ab10*/  FADD R30, R51, R30 ;  /* 0x0000001e331e7221 */ /* 0x000fc60000000000 */
[----:B------:R-:W-:Y:S01]  /*ab20*/  STL [R1+0x388], R31 ;  /* 0x0003881f01007387 */ /* 0x000fe20000100800 */
        /* <DEDUP_REMOVED lines=13> */
[----:B------:R1:W-:Y:S01]  /*ac00*/  STL [R1+0x3a4], R24 ;  /* 0x0003a41801007387 */ /* 0x0003e20000100800 */
[----:B------:R-:W-:-:S03]  /*ac10*/  FADD R4, R43, R4 ;  /* 0x000000042b047221 */ /* 0x000fc60000000000 */
[----:B------:R-:W-:Y:S01]  /*ac20*/  STL [R1+0x3a8], R5 ;  /* 0x0003a80501007387 */ /* 0x000fe20000100800 */
[----:B------:R-:W-:-:S03]  /*ac30*/  FADD R3, R44, R3 ;  /* 0x000000032c037221 */ /* 0x000fc60000000000 */
[----:B------:R2:W-:Y:S04]  /*ac40*/  STL [R1+0x3ac], R4 ;  /* 0x0003ac0401007387 */ /* 0x0005e80000100800 */
[----:B0-----:R-:W3:Y:S04]  /*ac50*/  LDL.LU R36, [R1+0x3bc] ;  /* 0x0003bc0001247983 */ /* 0x001ee80000300800 */
[----:B------:R0:W-:Y:S04]  /*ac60*/  STL [R1+0x3b0], R3 ;  /* 0x0003b00301007387 */ /* 0x0001e80000100800 */
[----:B------:R-:W4:Y:S01]  /*ac70*/  LDL.LU R37, [R1+0x3c0] ;  /* 0x0003c00001257983 */ /* 0x000f220000300800 */
[----:B------:R-:W-:-:S01]  /*ac80*/  FADD R2, R45, R2 ;  /* 0x000000022d027221 */ /* 0x000fc20000000000 */
[----:B------:R-:W-:-:S04]  /*ac90*/  FADD R0, R46, R0 ;  /* 0x000000002e007221 */ /* 0x000fc80000000000 */
[----:B------:R0:W-:Y:S04]  /*aca0*/  STL [R1+0x3b4], R2 ;  /* 0x0003b40201007387 */ /* 0x0001e80000100800 */
[----:B------:R-:W4:Y:S04]  /*acb0*/  LDL.LU R38, [R1+0x3c4] ;  /* 0x0003c40001267983 */ /* 0x000f280000300800 */
[----:B------:R0:W-:Y:S04]  /*acc0*/  STL [R1+0x3b8], R0 ;  /* 0x0003b80001007387 */ /* 0x0001e80000100800 */
[----:B------:R-:W4:Y:S04]  /*acd0*/  LDL.LU R39, [R1+0x3c8] ;  /* 0x0003c80001277983 */ /* 0x000f280000300800 */
        /* <DEDUP_REMOVED lines=8> */
[----:B--2---:R-:W2:Y:S04]  /*ad60*/  LDL.LU R4, [R1+0x3ec] ;  /* 0x0003ec0001047983 */ /* 0x004ea80000300800 */
[----:B0-----:R-:W2:Y:S04]  /*ad70*/  LDL.LU R3, [R1+0x3f0] ;  /* 0x0003f00001037983 */ /* 0x001ea80000300800 */
[----:B------:R-:W2:Y:S04]  /*ad80*/  LDL.LU R2, [R1+0x3f4] ;  /* 0x0003f40001027983 */ /* 0x000ea80000300800 */
[----:B------:R-:W2:Y:S04]  /*ad90*/  LDL.LU R5, [R1+0x3f8] ;  /* 0x0003f80001057983 */ /* 0x000ea80000300800 */
[----:B------:R-:W2:Y:S01]  /*ada0*/  LDL.LU R0, [R1+0x3fc] ;  /* 0x0003fc0001007983 */ /* 0x000ea20000300800 */
[----:B---3--:R-:W-:-:S05]  /*adb0*/  FADD R36, R47, R36 ;  /* 0x000000242f247221 */ /* 0x008fca0000000000 */
[----:B------:R0:W-:Y:S01]  /*adc0*/  STL [R1+0x3bc], R36 ;  /* 0x0003bc2401007387 */ /* 0x0001e20000100800 */
[----:B----4-:R-:W-:-:S03]  /*add0*/  FADD R37, R32, R37 ;  /* 0x0000002520257221 */ /* 0x010fc60000000000 */
[----:B0-----:R-:W3:Y:S04]  /*ade0*/  LDL.LU R36, [R1+0x46c] ;  /* 0x00046c0001247983 */ /* 0x001ee80000300800 */
[----:B------:R0:W-:Y:S04]  /*adf0*/  STL [R1+0x3c0], R37 ;  /* 0x0003c02501007387 */ /* 0x0001e80000100800 */
[----:B0-----:R-:W4:Y:S01]  /*ae00*/  LDL.LU R37, [R1+0x468] ;  /* 0x0004680001257983 */ /* 0x001f220000300800 */
[----:B------:R-:W-:-:S01]  /*ae10*/  FADD R38, R33, R38 ;  /* 0x0000002621267221 */ /* 0x000fc20000000000 */
[----:B------:R-:W-:Y:S01]  /*ae20*/  FADD R39, R34, R39 ;  /* 0x0000002722277221 */ /* 0x000fe20000000000 */
[----:B------:R-:W-:-:S03]  /*ae30*/  FADD R24, R35, R24 ;  /* 0x0000001823187221 */ /* 0x000fc60000000000 */
[----:B------:R0:W-:Y:S04]  /*ae40*/  STL [R1+0x3c4], R38 ;  /* 0x0003c42601007387 */ /* 0x0001e80000100800 */
[----:B0-----:R-:W2:Y:S04]  /*ae50*/  LDL.LU R38, [R1+0x464] ;  /* 0x0004640001267983 */ /* 0x001ea80000300800 */
[----:B------:R0:W-:Y:S04]  /*ae60*/  STL [R1+0x3c8], R39 ;  /* 0x0003c82701007387 */ /* 0x0001e80000100800 */
[----:B0-----:R-:W2:Y:S04]  /*ae70*/  LDL.LU R39, [R1+0x460] ;  /* 0x0004600001277983 */ /* 0x001ea80000300800 */
[----:B------:R0:W-:Y:S04]  /*ae80*/  STL [R1+0x3cc], R24 ;  /* 0x0003cc1801007387 */ /* 0x0001e80000100800 */
[----:B0-----:R-:W2:Y:S01]  /*ae90*/  LDL.LU R24, [R1+0x45c] ;  /* 0x00045c0001187983 */ /* 0x001ea20000300800 */
[----:B---3--:R-:W-:-:S05]  /*aea0*/  FADD R25, R36, R25 ;  /* 0x0000001924197221 */ /* 0x008fca0000000000 */
[----:B------:R0:W-:Y:S01]  /*aeb0*/  STL [R1+0x3d0], R25 ;  /* 0x0003d01901007387 */ /* 0x0001e20000100800 */
[----:B----4-:R-:W-:-:S03]  /*aec0*/  FADD R26, R37, R26 ;  /* 0x0000001a251a7221 */ /* 0x010fc60000000000 */
[----:B0-----:R-:W3:Y:S04]  /*aed0*/  LDL.LU R25, [R1+0x458] ;  /* 0x0004580001197983 */ /* 0x001ee80000300800 */
[----:B------:R0:W-:Y:S04]  /*aee0*/  STL [R1+0x3d4], R26 ;  /* 0x0003d41a01007387 */ /* 0x0001e80000100800 */
[----:B0-----:R-:W4:Y:S01]  /*aef0*/  LDL.LU R26, [R1+0x454] ;  /* 0x00045400011a7983 */ /* 0x001f220000300800 */
[----:B--2---:R-:W-:-:S05]  /*af00*/  FADD R27, R38, R27 ;  /* 0x0000001b261b7221 */ /* 0x004fca0000000000 */
[----:B------:R0:W-:Y:S01]  /*af10*/  STL [R1+0x3d8], R27 ;  /* 0x0003d81b01007387 */ /* 0x0001e20000100800 */
[----:B------:R-:W-:-:S03]  /*af20*/  FADD R28, R39, R28 ;  /* 0x0000001c271c7221 */ /* 0x000fc60000000000 */
[----:B0-----:R-:W2:Y:S04]  /*af30*/  LDL.LU R27, [R1+0x450] ;  /* 0x00045000011b7983 */ /* 0x001ea80000300800 */
[----:B------:R0:W-:Y:S01]  /*af40*/  STL [R1+0x3dc], R28 ;  /* 0x0003dc1c01007387 */ /* 0x0001e20000100800 */
[----:B------:R-:W-:-:S03]  /*af50*/  FADD R29, R24, R29 ;  /* 0x0000001d181d7221 */ /* 0x000fc60000000000 */
        /* <DEDUP_REMOVED lines=12> */
[----:B0-----:R0:W5:Y:S04]  /*b020*/  LDL.LU R4, [R1+0x43c] ;  /* 0x00043c0001047983 */ /* 0x0011680000300800 */
[----:B------:R1:W-:Y:S01]  /*b030*/  STL [R1+0x3f0], R3 ;  /* 0x0003f00301007387 */ /* 0x0003e20000100800 */
[----:B------:R-:W-:-:S03]  /*b040*/  FADD R2, R29, R2 ;  /* 0x000000021d027221 */ /* 0x000fc60000000000 */
[----:B-1----:R0:W5:Y:S04]  /*b050*/  LDL.LU R3, [R1+0x438] ;  /* 0x0004380001037983 */ /* 0x0021680000300800 */
[----:B------:R1:W-:Y:S04]  /*b060*/  STL [R1+0x3f4], R2 ;  /* 0x0003f40201007387 */ /* 0x0003e80000100800 */
[----:B-1----:R0:W5:Y:S01]  /*b070*/  LDL.LU R2, [R1+0x434] ;  /* 0x0004340001027983 */ /* 0x0021620000300800 */
[----:B------:R-:W-:Y:S01]  /*b080*/  UMOV UR9, URZ ;  /* 0x0000003f00097c82 */ /* 0x000fe20008000000 */
[----:B---3--:R-:W-:Y:S01]  /*b090*/  FADD R5, R30, R5 ;  /* 0x000000051e057221 */ /* 0x008fe20000000000 */
[----:B----4-:R-:W-:-:S05]  /*b0a0*/  FADD R0, R0, R31 ;  /* 0x0000001f00007221 */ /* 0x010fca0000000000 */
[----:B------:R1:W-:Y:S04]  /*b0b0*/  STL [R1+0x3fc], R0 ;  /* 0x0003fc0001007387 */ /* 0x0003e80000100800 */
[----:B------:R0:W-:Y:S01]  /*b0c0*/  STL [R1+0x3f8], R5 ;  /* 0x0003f80501007387 */ /* 0x0001e20000100800 */
[----:B-1----:R-:W-:-:S07]  /*b0d0*/  IMAD.U32 R0, RZ, RZ, UR9 ;  /* 0x00000009ff007e24 */ /* 0x002fce000f8e00ff */
.L_x_25:
[----:B------:R-:W-:Y:S05]  /*b0e0*/  @!P1 BRA `(.L_x_26) ;  /* 0x0000000000049947 */ /* 0x000fea0003800000 */
[----:B------:R-:W-:Y:S01]  /*b0f0*/  BPT.TRAP 0x1 ;  /* 0x000000040000795c */ /* 0x000fe20000300000 */
.L_x_26:
[----:B0-----:R-:W2:Y:S01]  /*b100*/  LDL R5, [R1+0x408] ;  /* 0x0004080001057983 */ /* 0x001ea20000100800 */
[----:B-----5:R-:W-:-:S13]  /*b110*/  R2UR UR9, R4 ;  /* 0x00000000040972ca */ /* 0x020fda00000e0000 */
[----:B------:R-:W-:-:S04]  /*b120*/  ULEA UR9, UR9, UR61, 0x3 ;  /* 0x0000003d09097291 */ /* 0x000fc8000f8e183f */
[----:B------:R-:W-:-:S04]  /*b130*/  UIADD3 UR9, UR9, 0x80, URZ ;  /* 0x0000008009097890 */ /* 0x000fc8000fffe03f */
[----:B------:R-:W-:-:S09]  /*b140*/  UPRMT UR9, URZ, 0x654, UR9 ;  /* 0x000006543f097896 */ /* 0x000fd20008000009 */
[----:B------:R-:W-:Y:S01]  /*b150*/  SYNCS.ARRIVE.TRANS64.RED.A1T0 RZ, [UR9], RZ ;  /* 0x000000ffffff79a7 */ /* 0x000fe20008100409 */
[----:B--2---:R-:W-:-:S13]  /*b160*/  R2UR UR10, R5 ;  /* 0x00000000050a72ca */ /* 0x004fda00000e0000 */
[----:B------:R-:W-:-:S06]  /*b170*/  UISETP.GT.U32.AND UP0, UPT, UR10, 0x1, UPT ;  /* 0x000000010a00788c */ /* 0x000fcc000bf04070 */
[----:B------:R-:W-:-:S13]  /*b180*/  PLOP3.LUT P0, PT, PT, PT, UP0, 0x80, 0x0 ;  /* 0x000000000000781c */ /* 0x000fda0003f0f008 */
[----:B------:R-:W-:Y:S05]  /*b190*/  @P0 BRA `(.L_x_27) ;  /* 0x0000000000040947 */ /* 0x000fea0003800000 */
[----:B------:R-:W-:Y:S01]  /*b1a0*/  BPT.TRAP 0x1 ;  /* 0x000000040000795c */ /* 0x000fe20000300000 */
.L_x_27:
[----:B------:R-:W-:Y:S01]  /*b1b0*/  R2UR UR9, R4 ;  /* 0x00000000040972ca */ /* 0x000fe200000e0000 */
[----:B------:R-:W-:Y:S01]  /*b1c0*/  UIADD3 UR60, UR60, 0x1, URZ ;  /* 0x000000013c3c7890 */ /* 0x000fe2000fffe03f */
[C---:B------:R-:W-:Y:S01]  /*b1d0*/  ISETP.GT.AND P0, PT, R3.reuse, 0x1, PT ;  /* 0x000000010300780c */ /* 0x040fe20003f04270 */
[----:B------:R-:W-:Y:S02]  /*b1e0*/  VIADD R3, R3, 0xffffffff ;  /* 0xffffffff03037836 */ /* 0x000fe40000000000 */
[----:B------:R-:W-:-:S04]  /*b1f0*/  UISETP.NE.AND UP0, UPT, UR60, 0x10, UPT ;  /* 0x000000103c00788c */ /* 0x000fc8000bf05270 */
[----:B------:R-:W-:Y:S02]  /*b200*/  USEL UR10, URZ, 0x1, UP0 ;  /* 0x000000013f0a7887 */ /* 0x000fe40008000000 */
[----:B------:R-:W-:Y:S02]  /*b210*/  USEL UR60, UR60, URZ, UP0 ;  /* 0x0000003f3c3c7287 */ /* 0x000fe40008000000 */
[----:B------:R-:W-:Y:S02]  /*b220*/  UIADD3 UR9, UR9, 0x1, URZ ;  /* 0x0000000109097890 */ /* 0x000fe4000fffe03f */
[----:B------:R-:W-:Y:S02]  /*b230*/  LOP3.LUT R2, R2, UR10, RZ, 0x3c, !PT ;  /* 0x0000000a02027c12 */ /* 0x000fe4000f8e3cff */
[----:B------:R-:W-:-:S04]  /*b240*/  UISETP.NE.AND UP1, UPT, UR9, 0x10, UPT ;  /* 0x000000100900788c */ /* 0x000fc8000bf25270 */
[----:B------:R-:W-:-:S06]  /*b250*/  USEL UR9, UR9, URZ, UP1 ;  /* 0x0000003f09097287 */ /* 0x000fcc0008800000 */
[----:B------:R-:W-:Y:S01]  /*b260*/  IMAD.U32 R4, RZ, RZ, UR9 ;  /* 0x00000009ff047e24 */ /* 0x000fe2000f8e00ff */
[----:B------:R-:W-:Y:S01]  /*b270*/  UMOV UR9, 0x1 ;  /* 0x0000000100097882 */ /* 0x000fe20000000000 */
[----:B------:R-:W-:Y:S05]  /*b280*/  @P0 BRA `(.L_x_28) ;  /* 0xffffffb800740947 */ /* 0x000fea000383ffff */
.L_x_20:
[----:B------:R-:W-:-:S13]  /*b290*/  R2UR UR8, R0 ;  /* 0x00000000000872ca */ /* 0x000fda00000e0000 */
[----:B------:R-:W-:-:S04]  /*b2a0*/  UISETP.NE.AND UP0, UPT, UR8, URZ, UPT ;  /* 0x0000003f0800728c */ /* 0x000fc8000bf05270 */
[----:B------:R-:W-:-:S06]  /*b2b0*/  USEL UR8, URZ, 0x1, !UP0 ;  /* 0x000000013f087887 */ /* 0x000fcc000c000000 */
[----:B------:R-:W-:-:S13]  /*b2c0*/  ISETP.NE.AND P0, PT, RZ, UR8, PT ;  /* 0x00000008ff007c0c */ /* 0x000fda000bf05270 */
[----:B------:R-:W-:Y:S05]  /*b2d0*/  @!P0 BRA `(.L_x_29) ;  /* 0x0000003000708947 */ /* 0x000fea0003800000 */
[----:B------:R-:W3:Y:S04]  /*b2e0*/  LDL.LU R0, [R1+0x6c] ;  /* 0x00006c0001007983 */ /* 0x000ee80000300800 */
[----:B------:R-:W4:Y:S04]  /*b2f0*/  LDL.LU R2, [R1+0x70] ;  /* 0x0000700001027983 */ /* 0x000f280000300800 */
[----:B------:R-:W2:Y:S04]  /*b300*/  LDL.LU R3, [R1+0x74] ;  /* 0x0000740001037983 */ /* 0x000ea80000300800 */
[----:B------:R-:W2:Y:S04]  /*b310*/  LDL.LU R4, [R1+0x78] ;  /* 0x0000780001047983 */ /* 0x000ea80000300800 */
[----:B------:R-:W2:Y:S04]  /*b320*/  LDL.LU R5, [R1+0x7c] ;  /* 0x00007c0001057983 */ /* 0x000ea80000300800 */
[----:B------:R1:W-:Y:S04]  /*b330*/  STL [R1+0x4d8], R70 ;  /* 0x0004d84601007387 */ /* 0x0003e80000100800 */
[----:B-1----:R-:W2:Y:S04]  /*b340*/  LDL.LU R70, [R1+0x68] ;  /* 0x0000680001467983 */ /* 0x002ea80000300800 */
        /* <DEDUP_REMOVED lines=20> */
[----:B------:R-:W-:Y:S04]  /*b490*/  STL [R1+0x4ac], R49 ;  /* 0x0004ac3101007387 */ /* 0x000fe80000100800 */
        /* <DEDUP_REMOVED lines=25> */
[----:B------:R1:W-:Y:S04]  /*b630*/  STL [R1+0x444], R27 ;  /* 0x0004441b01007387 */ /* 0x0003e80000100800 */
[----:B------:R-:W-:Y:S04]  /*b640*/  STL [R1+0x440], R28 ;  /* 0x0004401c01007387 */ /* 0x000fe80000100800 */
[----:B------:R-:W-:Y:S04]  /*b650*/  STL [R1+0x43c], R29 ;  /* 0x00043c1d01007387 */ /* 0x000fe80000100800 */
[----:B------:R-:W-:Y:S04]  /*b660*/  STL [R1+0x438], R30 ;  /* 0x0004381e01007387 */ /* 0x000fe80000100800 */
[----:B------:R0:W-:Y:S01]  /*b670*/  STL [R1+0x434], R31 ;  /* 0x0004341f01007387 */ /* 0x0001e20000100800 */
[----:B---3--:R-:W-:Y:S01]  /*b680*/  FADD R17, R0, R17 ;  /* 0x0000001100117221 */ /* 0x008fe20000000000 */
[----:B----4-:R-:W-:Y:S01]  /*b690*/  FADD R18, R2, R18 ;  /* 0x0000001202127221 */ /* 0x010fe20000000000 */
[----:B--2---:R-:W-:Y:S01]  /*b6a0*/  FADD R19, R3, R19 ;  /* 0x0000001303137221 */ /* 0x004fe20000000000 */
[----:B------:R-:W-:Y:S01]  /*b6b0*/  FADD R20, R4, R20 ;  /* 0x0000001404147221 */ /* 0x000fe20000000000 */
[----:B------:R-:W-:Y:S01]  /*b6c0*/  FADD R21, R5, R21 ;  /* 0x0000001505157221 */ /* 0x000fe20000000000 */
[----:B------:R-:W-:-:S02]  /*b6d0*/  FADD R16, R70, R16 ;  /* 0x0000001046107221 */ /* 0x000fc40000000000 */
[----:B------:R-:W2:Y:S01]  /*b6e0*/  LDL.LU R70, [R1+0x40] ;  /* 0x0000400001467983 */ /* 0x000ea20000300800 */
[----:B------:R-:W-:-:S03]  /*b6f0*/  FADD R15, R71, R15 ;  /* 0x0000000f470f7221 */ /* 0x000fc60000000000 */
[----:B------:R-:W3:Y:S01]  /*b700*/  LDL.LU R71, [R1+0x44] ;  /* 0x0000440001477983 */ /* 0x000ee20000300800 */
[----:B------:R-:W-:-:S03]  /*b710*/  FADD R14, R56, R14 ;  /* 0x0000000e380e7221 */ /* 0x000fc60000000000 */
[----:B------:R-:W4:Y:S01]  /*b720*/  LDL.LU R56, [R1+0x48] ;  /* 0x0000480001387983 */ /* 0x000f220000300800 */
[----:B------:R-:W-:-:S03]  /*b730*/  FADD R13, R57, R13 ;  /* 0x0000000d390d7221 */ /* 0x000fc60000000000 */
[----:B------:R-:W4:Y:S01]  /*b740*/  LDL.LU R57, [R1+0x4c] ;  /* 0x00004c0001397983 */ /* 0x000f220000300800 */
[----:B------:R-:W-:-:S03]  /*b750*/  FADD R12, R58, R12 ;  /* 0x0000000c3a0c7221 */ /* 0x000fc60000000000 */
[----:B------:R-:W4:Y:S01]  /*b760*/  LDL.LU R58, [R1+0x50] ;  /* 0x00005000013a7983 */ /* 0x000f220000300800 */
[----:B------:R-:W-:-:S03]  /*b770*/  FADD R11, R59, R11 ;  /* 0x0000000b3b0b7221 */ /* 0x000fc60000000000 */
[----:B------:R-:W4:Y:S01]  /*b780*/  LDL.LU R59, [R1+0x54] ;  /* 0x00005400013b7983 */ /* 0x000f220000300800 */
[----:B------:R-:W-:-:S03]  /*b790*/  FADD R10, R60, R10 ;  /* 0x0000000a3c0a7221 */ /* 0x000fc60000000000 */
[----:B------:R-:W4:Y:S04]  /*b7a0*/  LDL.LU R60, [R1+0x58] ;  /* 0x00005800013c7983 */ /* 0x000f280000300800 */
[----:B-1----:R-:W4:Y:S01]  /*b7b0*/  LDL.LU R27, [R1+0x5c] ;  /* 0x00005c00011b7983 */ /* 0x002f220000300800 */
[----:B------:R-:W-:-:S03]  /*b7c0*/  FADD R9, R61, R9 ;  /* 0x000000093d097221 */ /* 0x000fc60000000000 */
[----:B------:R-:W4:Y:S04]  /*b7d0*/  LDL.LU R61, [R1+0x20] ;  /* 0x00002000013d7983 */ /* 0x000f280000300800 */
[----:B------:R-:W4:Y:S01]  /*b7e0*/  LDL.LU R0, [R1+0xa0] ;  /* 0x0000a00001007983 */ /* 0x000f220000300800 */
        /* <DEDUP_REMOVED lines=17> */
[----:B------:R-:W4:Y:S04]  /*b900*/  LDL.LU R40, [R1] ;  /* 0x0000000001287983 */ /* 0x000f280000300800 */
        /* <DEDUP_REMOVED lines=18> */
[----:B------:R-:W4:Y:S04]  /*ba30*/  LDL.LU R30, [R1+0xf0] ;  /* 0x0000f000011e7983 */ /* 0x000f280000300800 */
[----:B------:R-:W4:Y:S04]  /*ba40*/  LDL.LU R29, [R1+0xf4] ;  /* 0x0000f400011d7983 */ /* 0x000f280000300800 */
[----:B------:R-:W4:Y:S04]  /*ba50*/  LDL.LU R28, [R1+0xf8] ;  /* 0x0000f800011c7983 */ /* 0x000f280000300800 */
[----:B------:R-:W4:Y:S01]  /*ba60*/  LDL.LU R26, [R1+0xfc] ;  /* 0x0000fc00011a7983 */ /* 0x000f220000300800 */
[----:B--2---:R-:W-:-:S03]  /*ba70*/  FADD R22, R70, R22 ;  /* 0x0000001646167221 */ /* 0x004fc60000000000 */
[----:B------:R-:W2:Y:S01]  /*ba80*/  LDL.LU R70, [R1+0x4d8] ;  /* 0x0004d80001467983 */ /* 0x000ea20000300800 */
[----:B---3--:R-:W-:-:S03]  /*ba90*/  FADD R23, R71, R23 ;  /* 0x0000001747177221 */ /* 0x008fc60000000000 */
[----:B------:R-:W3:Y:S01]  /*baa0*/  LDL.LU R71, [R1+0x4d4] ;  /* 0x0004d40001477983 */ /* 0x000ee20000300800 */
[----:B----4-:R-:W-:-:S03]  /*bab0*/  FADD R224, R56, R224 ;  /* 0x000000e038e07221 */ /* 0x010fc60000000000 */
        /* <DEDUP_REMOVED lines=10> */
[----:B------:R-:W2:Y:S01]  /*bb60*/  LDL.LU R27, [R1+0x100] ;  /* 0x00010000011b7983 */ /* 0x000ea20000300800 */
[----:B------:R-:W-:-:S03]  /*bb70*/  FADD R0, R61, R0 ;  /* 0x000000003d007221 */ /* 0x000fc60000000000 */
[----:B------:R-:W4:Y:S04]  /*bb80*/  LDL.LU R61, [R1+0x4bc] ;  /* 0x0004bc00013d7983 */ /* 0x000f280000300800 */
[----:B------:R0:W-:Y:S01]  /*bb90*/  STL [R1+0xa0], R0 ;  /* 0x0000a00001007387 */ /* 0x0001e20000100800 */
[----:B------:R-:W-:-:S03]  /*bba0*/  FADD R2, R62, R2 ;  /* 0x000000023e027221 */ /* 0x000fc60000000000 */
[----:B0-----:R-:W3:Y:S04]  /*bbb0*/  LDL.LU R0, [R1+0x104] ;  /* 0x0001040001007983 */ /* 0x001ee80000300800 */
[----:B------:R-:W4:Y:S04]  /*bbc0*/  LDL.LU R62, [R1+0x4b8] ;  /* 0x0004b800013e7983 */ /* 0x000f280000300800 */
[----:B------:R0:W-:Y:S01]  /*bbd0*/  STL [R1+0xa4], R2 ;  /* 0x0000a40201007387 */ /* 0x0001e20000100800 */
[----:B------:R-:W-:-:S03]  /*bbe0*/  FADD R3, R63, R3 ;  /* 0x000000033f037221 */ /* 0x000fc60000000000 */
[----:B0-----:R-:W4:Y:S04]  /*bbf0*/  LDL.LU R2, [R1+0x108] ;  /* 0x0001080001027983 */ /* 0x001f280000300800 */
[----:B------:R-:W4:Y:S01]  /*bc00*/  LDL.LU R63, [R1+0x4b4] ;  /* 0x0004b400013f7983 */ /* 0x000f220000300800 */
[----:B------:R-:W-:-:S03]  /*bc10*/  FADD R4, R48, R4 ;  /* 0x0000000430047221 */ /* 0x000fc60000000000 */
        /* <DEDUP_REMOVED lines=8> */
[----:B------:R-:W4:Y:S04]  /*bca0*/  LDL.LU R49, [R1+0x4ac] ;  /* 0x0004ac0001317983 */ /* 0x000f280000300800 */
[----:B------:R0:W-:Y:S01]  /*bcb0*/  STL [R1+0xb0], R5 ;  /* 0x0000b00501007387 */ /* 0x0001e20000100800 */
[----:B------:R-:W-:Y:S01]  /*bcc0*/  FADD R55, R54, R55 ;  /* 0x0000003736377221 */ /* 0x000fe20000000000 */
[----:B------:R-:W-:-:S02]  /*bcd0*/  FADD R41, R40, R41 ;  /* 0x0000002928297221 */ /* 0x000fc40000000000 */
[----:B0-----:R-:W4:Y:S04]  /*bce0*/  LDL.LU R5, [R1+0x114] ;  /* 0x0001140001057983 */ /* 0x001f280000300800 */
[----:B------:R-:W4:Y:S04]  /*bcf0*/  LDL.LU R50, [R1+0x4a8] ;  /* 0x0004a80001327983 */ /* 0x000f280000300800 */
[----:B------:R0:W-:Y:S01]  /*bd00*/  STL [R1+0xb4], R51 ;  /* 0x0000b43301007387 */ /* 0x0001e20000100800 */
[----:B------:R-:W-:-:S03]  /*bd10*/  FADD R43, R42, R43 ;  /* 0x0000002b2a2b7221 */ /* 0x000fc60000000000 */
        /* <DEDUP_REMOVED lines=27> */
[----:B------:R0:W-:Y:S04]  /*bed0*/  STL [R1+0xd0], R33 ;  /* 0x0000d02101007387 */ /* 0x0001e80000100800 */
        /* <DEDUP_REMOVED lines=10> */
[----:B------:R0:W-:Y:S04]  /*bf80*/  STL [R1+0xe0], R24 ;  /* 0x0000e01801007387 */ /* 0x0001e80000100800 */
[----:B0-----:R-:W4:Y:S04]  /*bf90*/  LDL.LU R24, [R1+0x450] ;  /* 0x0004500001187983 */ /* 0x001f280000300800 */
[----:B------:R-:W4:Y:S01]  /*bfa0*/  LDL.LU R216, [R1+0xe8] ;  /* 0x0000e80001d87983 */ /* 0x000f220000300800 */
[----:B------:R-:W-:Y:S01]  /*bfb0*/  FADD R25, R217, R25 ;  /* 0x00000019d9197221 */ /* 0x000fe20000000000 */
[----:B------:R-:W-:Y:S01]  /*bfc0*/  FADD R31, R219, R31 ;  /* 0x0000001fdb1f7221 */ /* 0x000fe20000000000 */
[----:B------:R-:W-:Y:S01]  /*bfd0*/  FADD R30, R220, R30 ;  /* 0x0000001edc1e7221 */ /* 0x000fe20000000000 */
[----:B------:R-:W-:Y:S01]  /*bfe0*/  FADD R26, R223, R26 ;  /* 0x0000001adf1a7221 */ /* 0x000fe20000000000 */
[----:B------:R-:W-:Y:S01]  /*bff0*/  FADD R29, R221, R29 ;  /* 0x0000001ddd1d7221 */ /* 0x000fe20000000000 */
[----:B------:R0:W-:Y:S01]  /*c000*/  STL [R1+0xe4], R25 ;  /* 0x0000e41901007387 */ /* 0x0001e20000100800 */
[----:B------:R-:W-:Y:S01]  /*c010*/  FADD R28, R222, R28 ;  /* 0x0000001cde1c7221 */ /* 0x000fe20000000000 */
[----:B--2--5:R-:W-:-:S02]  /*c020*/  FADD R27, R208, R27 ;  /* 0x0000001bd01b7221 */ /* 0x024fc40000000000 */
[----:B0-----:R-:W2:Y:S01]  /*c030*/  LDL.LU R25, [R1+0x44c] ;  /* 0x00044c0001197983 */ /* 0x001ea20000300800 */
[----:B---3--:R-:W-:Y:S01]  /*c040*/  FADD R0, R209, R0 ;  /* 0x00000000d1007221 */ /* 0x008fe20000000000 */
[----:B----4-:R-:W-:Y:S01]  /*c050*/  FADD R2, R210, R2 ;  /* 0x00000002d2027221 */ /* 0x010fe20000000000 */
[----:B------:R-:W-:-:S05]  /*c060*/  FADD R216, R218, R216 ;  /* 0x000000d8dad87221 */ /* 0x000fca0000000000 */
[----:B------:R-:W-:Y:S04]  /*c070*/  STL [R1+0xe8], R216 ;  /* 0x0000e8d801007387 */ /* 0x000fe80000100800 */
[----:B------:R-:W-:Y:S04]  /*c080*/  STL [R1+0xec], R31 ;  /* 0x0000ec1f01007387 */ /* 0x000fe80000100800 */
[----:B------:R-:W-:Y:S04]  /*c090*/  STL [R1+0xf0], R30 ;  /* 0x0000f01e01007387 */ /* 0x000fe80000100800 */
[----:B------:R0:W-:Y:S04]  /*c0a0*/  STL [R1+0xfc], R26 ;  /* 0x0000fc1a01007387 */ /* 0x0001e80000100800 */
[----:B------:R-:W-:Y:S04]  /*c0b0*/  STL [R1+0xf4], R29 ;  /* 0x0000f41d01007387 */ /* 0x000fe80000100800 */
[----:B0-----:R-:W3:Y:S04]  /*c0c0*/  LDL.LU R26, [R1+0x118] ;  /* 0x00011800011a7983 */ /* 0x001ee80000300800 */
[----:B------:R-:W-:Y:S04]  /*c0d0*/  STL [R1+0xf8], R28 ;  /* 0x0000f81c01007387 */ /* 0x000fe80000100800 */
[----:B------:R0:W-:Y:S04]  /*c0e0*/  STL [R1+0x100], R27 ;  /* 0x0001001b01007387 */ /* 0x0001e80000100800 */
[----:B0-----:R-:W4:Y:S04]  /*c0f0*/  LDL.LU R27, [R1+0x11c] ;  /* 0x00011c00011b7983 */ /* 0x001f280000300800 */
[----:B------:R-:W2:Y:S04]  /*c100*/  LDL.LU R28, [R1+0x120] ;  /* 0x00012000011c7983 */ /* 0x000ea80000300800 */
[----:B------:R-:W2:Y:S04]  /*c110*/  LDL.LU R29, [R1+0x124] ;  /* 0x00012400011d7983 */ /* 0x000ea80000300800 */
[----:B------:R0:W-:Y:S04]  /*c120*/  STL [R1+0x104], R0 ;  /* 0x0001040001007387 */ /* 0x0001e80000100800 */
[----:B------:R-:W2:Y:S04]  /*c130*/  LDL.LU R30, [R1+0x128] ;  /* 0x00012800011e7983 */ /* 0x000ea80000300800 */
[----:B------:R1:W-:Y:S04]  /*c140*/  STL [R1+0x108], R2 ;  /* 0x0001080201007387 */ /* 0x0003e80000100800 */
[----:B------:R-:W2:Y:S01]  /*c150*/  LDL.LU R31, [R1+0x12c] ;  /* 0x00012c00011f7983 */ /* 0x000ea20000300800 */
[----:B------:R-:W-:Y:S01]  /*c160*/  FADD R3, R211, R3 ;  /* 0x00000003d3037221 */ /* 0x000fe20000000000 */
[----:B------:R-:W-:Y:S01]  /*c170*/  FADD R4, R212, R4 ;  /* 0x00000004d4047221 */ /* 0x000fe20000000000 */
[----:B------:R-:W-:-:S03]  /*c180*/  FADD R5, R213, R5 ;  /* 0x00000005d5057221 */ /* 0x000fc60000000000 */
[----:B------:R1:W-:Y:S04]  /*c190*/  STL [R1+0x10c], R3 ;  /* 0x00010c0301007387 */ /* 0x0003e80000100800 */
[----:B------:R-:W2:Y:S04]  /*c1a0*/  LDL.LU R213, [R1+0x148] ;  /* 0x0001480001d57983 */ /* 0x000ea80000300800 */
[----:B------:R1:W-:Y:S04]  /*c1b0*/  STL [R1+0x110], R4 ;  /* 0x0001100401007387 */ /* 0x0003e80000100800 */
[----:B------:R-:W2:Y:S04]  /*c1c0*/  LDL.LU R212, [R1+0x14c] ;  /* 0x00014c0001d47983 */ /* 0x000ea80000300800 */
[----:B------:R-:W2:Y:S04]  /*c1d0*/  LDL.LU R211, [R1+0x150] ;  /* 0x0001500001d37983 */ /* 0x000ea80000300800 */
[----:B------:R1:W-:Y:S04]  /*c1e0*/  STL [R1+0x114], R5 ;  /* 0x0001140501007387 */ /* 0x0003e80000100800 */
[----:B------:R-:W2:Y:S04]  /*c1f0*/  LDL.LU R210, [R1+0x154] ;  /* 0x0001540001d27983 */ /* 0x000ea80000300800 */
        /* <DEDUP_REMOVED lines=10> */
[----:B0-----:R-:W2:Y:S04]  /*c2a0*/  LDL.LU R0, [R1+0x180] ;  /* 0x0001800001007983 */ /* 0x001ea80000300800 */
[----:B-1----:R-:W2:Y:S04]  /*c2b0*/  LDL.LU R2, [R1+0x184] ;  /* 0x0001840001027983 */ /* 0x002ea80000300800 */
[----:B------:R-:W2:Y:S04]  /*c2c0*/  LDL.LU R3, [R1+0x188] ;  /* 0x0001880001037983 */ /* 0x000ea80000300800 */
[----:B------:R-:W2:Y:S04]  /*c2d0*/  LDL.LU R4, [R1+0x18c] ;  /* 0x00018c0001047983 */ /* 0x000ea80000300800 */
[----:B------:R-:W2:Y:S01]  /*c2e0*/  LDL.LU R5, [R1+0x190] ;  /* 0x0001900001057983 */ /* 0x000ea20000300800 */
[----:B---3--:R-:W-:-:S05]  /*c2f0*/  FADD R26, R214, R26 ;  /* 0x0000001ad61a7221 */ /* 0x008fca0000000000 */
[----:B------:R0:W-:Y:S04]  /*c300*/  STL [R1+0x118], R26 ;  /* 0x0001181a01007387 */ /* 0x0001e80000100800 */
[----:B0-----:R-:W3:Y:S01]  /*c310*/  LDL.LU R26, [R1+0x448] ;  /* 0x00044800011a7983 */ /* 0x001ee20000300800 */
[----:B----4-:R-:W-:-:S03]  /*c320*/  FADD R27, R215, R27 ;  /* 0x0000001bd71b7221 */ /* 0x010fc60000000000 */
[----:B------:R-:W4:Y:S01]  /*c330*/  LDL.LU R214, [R1+0x144] ;  /* 0x0001440001d67983 */ /* 0x000f220000300800 */
[----:B--2---:R-:W-:-:S03]  /*c340*/  FADD R28, R200, R28 ;  /* 0x0000001cc81c7221 */ /* 0x004fc60000000000 */
[----:B------:R0:W-:Y:S01]  /*c350*/  STL [R1+0x11c], R27 ;  /* 0x00011c1b01007387 */ /* 0x0001e20000100800 */
[----:B------:R-:W-:-:S03]  /*c360*/  FADD R29, R201, R29 ;  /* 0x0000001dc91d7221 */ /* 0x000fc60000000000 */
[----:B0-----:R-:W2:Y:S01]  /*c370*/  LDL.LU R27, [R1+0x444] ;  /* 0x00044400011b7983 */ /* 0x001ea20000300800 */
[----:B------:R-:W-:-:S03]  /*c380*/  FADD R30, R202, R30 ;  /* 0x0000001eca1e7221 */ /* 0x000fc60000000000 */
[----:B------:R-:W3:Y:S04]  /*c390*/  LDL.LU R215, [R1+0x140] ;  /* 0x0001400001d77983 */ /* 0x000ee80000300800 */
[----:B------:R0:W-:Y:S01]  /*c3a0*/  STL [R1+0x120], R28 ;  /* 0x0001201c01007387 */ /* 0x0001e20000100800 */
[----:B------:R-:W-:-:S03]  /*c3b0*/  FADD R31, R203, R31 ;  /* 0x0000001fcb1f7221 */ /* 0x000fc60000000000 */
[----:B0-----:R-:W2:Y:S04]  /*c3c0*/  LDL.LU R28, [R1+0x440] ;  /* 0x00044000011c7983 */ /* 0x001ea80000300800 */
[----:B------:R-:W2:Y:S04]  /*c3d0*/  LDL.LU R200, [R1+0x13c] ;  /* 0x00013c0001c87983 */ /* 0x000ea80000300800 */
[----:B------:R0:W-:Y:S04]  /*c3e0*/  STL [R1+0x124], R29 ;  /* 0x0001241d01007387 */ /* 0x0001e80000100800 */
[----:B0-----:R-:W2:Y:S04]  /*c3f0*/  LDL.LU R29, [R1+0x43c] ;  /* 0x00043c00011d7983 */ /* 0x001ea80000300800 */
[----:B------:R-:W2:Y:S04]  /*c400*/  LDL.LU R201, [R1+0x138] ;  /* 0x0001380001c97983 */ /* 0x000ea80000300800 */
[----:B------:R0:W-:Y:S04]  /*c410*/  STL [R1+0x128], R30 ;  /* 0x0001281e01007387 */ /* 0x0001e80000100800 */
[----:B0-----:R-:W2:Y:S04]  /*c420*/  LDL.LU R30, [R1+0x438] ;  /* 0x00043800011e7983 */ /* 0x001ea80000300800 */
[----:B------:R-:W2:Y:S04]  /*c430*/  LDL.LU R202, [R1+0x134] ;  /* 0x0001340001ca7983 */ /* 0x000ea80000300800 */
[----:B------:R0:W-:Y:S04]  /*c440*/  STL [R1+0x12c], R31 ;  /* 0x00012c1f01007387 */ /* 0x0001e80000100800 */
[----:B0-----:R-:W2:Y:S04]  /*c450*/  LDL.LU R31, [R1+0x434] ;  /* 0x00043400011f7983 */ /* 0x001ea80000300800 */
[----:B------:R-:W2:Y:S01]  /*c460*/  LDL.LU R203, [R1+0x130] ;  /* 0x0001300001cb7983 */ /* 0x000ea20000300800 */
[----:B------:R-:W-:Y:S01]  /*c470*/  FADD R213, R194, R213 ;  /* 0x000000d5c2d57221 */ /* 0x000fe20000000000 */
        /* <DEDUP_REMOVED lines=18> */
[----:B----4-:R-:W-:Y:S01]  /*c5a0*/  FADD R214, R193, R214 ;  /* 0x000000d6c1d67221 */ /* 0x010fe20000000000 */
[----:B---3--:R-:W-:Y:S01]  /*c5b0*/  FADD R215, R192, R215 ;  /* 0x000000d7c0d77221 */ /* 0x008fe20000000000 */
[----:B--2---:R-:W-:Y:S01]  /*c5c0*/  FADD R200, R207, R200 ;  /* 0x000000c8cfc87221 */ /* 0x004fe20000000000 */
[----:B------:R-:W-:Y:S01]  /*c5d0*/  FADD R201, R206, R201 ;  /* 0x000000c9cec97221 */ /* 0x000fe20000000000 */
[----:B------:R-:W-:Y:S01]  /*c5e0*/  FADD R202, R205, R202 ;  /* 0x000000cacdca7221 */ /* 0x000fe20000000000 */
[----:B------:R-:W-:-:S05]  /*c5f0*/  FADD R203, R204, R203 ;  /* 0x000000cbcccb7221 */ /* 0x000fca0000000000 */
[----:B------:R0:W-:Y:S04]  /*c600*/  STL [R1+0x130], R203 ;  /* 0x000130cb01007387 */ /* 0x0001e80000100800 */
        /* <DEDUP_REMOVED lines=21> */
[----:B------:R-:W4:Y:S04]  /*c760*/  LDL.LU R193, [R1+0x194] ;  /* 0x0001940001c17983 */ /* 0x000f280000300800 */
[----:B------:R4:W-:Y:S04]  /*c770*/  STL [R1+0x188], R3 ;  /* 0x0001880301007387 */ /* 0x0009e80000100800 */
[----:B------:R-:W4:Y:S04]  /*c780*/  LDL.LU R192, [R1+0x198] ;  /* 0x0001980001c07983 */ /* 0x000f280000300800 */
[----:B------:R4:W-:Y:S04]  /*c790*/  STL [R1+0x18c], R4 ;  /* 0x00018c0401007387 */ /* 0x0009e80000100800 */
[----:B------:R-:W4:Y:S04]  /*c7a0*/  LDL.LU R207, [R1+0x19c] ;  /* 0x00019c0001cf7983 */ /* 0x000f280000300800 */
[----:B------:R4:W-:Y:S04]  /*c7b0*/  STL [R1+0x190], R5 ;  /* 0x0001900501007387 */ /* 0x0009e80000100800 */
[----:B------:R-:W4:Y:S04]  /*c7c0*/  LDL.LU R206, [R1+0x1a0] ;  /* 0x0001a00001ce7983 */ /* 0x000f280000300800 */
[----:B------:R-:W4:Y:S04]  /*c7d0*/  LDL.LU R205, [R1+0x1a4] ;  /* 0x0001a40001cd7983 */ /* 0x000f280000300800 */
[----:B------:R-:W4:Y:S04]  /*c7e0*/  LDL.LU R204, [R1+0x1a8] ;  /* 0x0001a80001cc7983 */ /* 0x000f280000300800 */
[----:B0-----:R-:W4:Y:S04]  /*c7f0*/  LDL.LU R203, [R1+0x1ac] ;  /* 0x0001ac0001cb7983 */ /* 0x001f280000300800 */
[----:B-1----:R-:W4:Y:S04]  /*c800*/  LDL.LU R202, [R1+0x1b0] ;  /* 0x0001b00001ca7983 */ /* 0x002f280000300800 */
[----:B--2---:R-:W2:Y:S04]  /*c810*/  LDL.LU R201, [R1+0x1b4] ;  /* 0x0001b40001c97983 */ /* 0x004ea80000300800 */
        /* <DEDUP_REMOVED lines=21> */
[----:B------:R-:W4:Y:S01]  /*c970*/  LDL.LU R5, [R1+0x20c] ;  /* 0x00020c0001057983 */ /* 0x000f220000300800 */
[----:B------:R-:W-:Y:S01]  /*c980*/  FADD R193, R181, R193 ;  /* 0x000000c1b5c17221 */ /* 0x000fe20000000000 */
[----:B------:R-:W-:-:S04]  /*c990*/  FADD R192, R182, R192 ;  /* 0x000000c0b6c07221 */ /* 0x000fc80000000000 */
        /* <DEDUP_REMOVED lines=61> */
[----:B------:R-:W4:Y:S04]  /*cd70*/  LDL.LU R207, [R1+0x218] ;  /* 0x0002180001cf7983 */ /* 0x000f280000300800 */
[----:B------:R1:W-:Y:S04]  /*cd80*/  STL [R1+0x20c], R5 ;  /* 0x00020c0501007387 */ /* 0x0003e80000100800 */
[----:B------:R-:W4:Y:S04]  /*cd90*/  LDL.LU R206, [R1+0x21c] ;  /* 0x00021c0001ce7983 */ /* 0x000f280000300800 */
[----:B------:R-:W4:Y:S04]  /*cda0*/  LDL.LU R205, [R1+0x220] ;  /* 0x0002200001cd7983 */ /* 0x000f280000300800 */
[----:B------:R-:W4:Y:S04]  /*cdb0*/  LDL.LU R204, [R1+0x224] ;  /* 0x0002240001cc7983 */ /* 0x000f280000300800 */
[----:B------:R-:W4:Y:S04]  /*cdc0*/  LDL.LU R203, [R1+0x228] ;  /* 0x0002280001cb7983 */ /* 0x000f280000300800 */
        /* <DEDUP_REMOVED lines=360> */
[----:B------:R-:W-:Y:S01]  /*e450*/  FADD R4, R30, R4 ;  /* 0x000000041e047221 */ /* 0x000fe20000000000 */
[----:B------:R-:W-:-:S05]  /*e460*/  FADD R5, R5, R31 ;  /* 0x0000001f05057221 */ /* 0x000fca0000000000 */
[----:B------:R1:W-:Y:S04]  /*e470*/  STL [R1+0x3fc], R5 ;  /* 0x0003fc0501007387 */ /* 0x0003e80000100800 */
[----:B------:R1:W-:Y:S04]  /*e480*/  STL [R1+0x3f4], R3 ;  /* 0x0003f40301007387 */ /* 0x0003e80000100800 */
[----:B------:R1:W-:Y:S02]  /*e490*/  STL [R1+0x3f8], R4 ;  /* 0x0003f80401007387 */ /* 0x0003e40000100800 */
.L_x_29:
[----:B------:R3:W5:Y:S01]  /*e4a0*/  LDL R38, [R1+0x414] ;  /* 0x0004140001267983 */ /* 0x0007620000100800 */
[----:B-1----:R-:W1:Y:S03]  /*e4b0*/  LDC R0, c[0x0][0x28c] ;  /* 0x0000a300ff007b82 */ /* 0x002e660000000800 */
[----:B------:R3:W5:Y:S01]  /*e4c0*/  LDL R37, [R1+0x428] ;  /* 0x0004280001257983 */ /* 0x0007620000100800 */
[----:B-1----:R-:W-:-:S13]  /*e4d0*/  ISETP.GE.AND P0, PT, R0, 0x1, PT ;  /* 0x000000010000780c */ /* 0x002fda0003f06270 */
[----:B---3--:R-:W-:Y:S05]  /*e4e0*/  @!P0 BRA `(.L_x_30) ;  /* 0x0000000000588947 */ /* 0x008fea0003800000 */
[----:B------:R-:W3:Y:S02]  /*e4f0*/  LDL R2, [R1+0x404] ;  /* 0x0004040001027983 */ /* 0x000ee40000100800 */
[----:B---3--:R-:W-:-:S13]  /*e500*/  R2UR UR8, R2 ;  /* 0x00000000020872ca */ /* 0x008fda00000e0000 */
[----:B------:R-:W-:-:S06]  /*e510*/  UISETP.NE.AND UP0, UPT, UR8, 0x3, UPT ;  /* 0x000000030800788c */ /* 0x000fcc000bf05270 */
[----:B------:R-:W-:-:S13]  /*e520*/  PLOP3.LUT P0, PT, PT, PT, UP0, 0x80, 0x0 ;  /* 0x000000000000781c */ /* 0x000fda0003f0f008 */
[----:B------:R-:W-:Y:S05]  /*e530*/  @!P0 BRA `(.L_x_31) ;  /* 0x0000000000048947 */ /* 0x000fea0003800000 */
[----:B------:R-:W-:Y:S01]  /*e540*/  BPT.TRAP 0x1 ;  /* 0x000000040000795c */ /* 0x000fe20000300000 */
.L_x_31:
[----:B------:R-:W3:Y:S01]  /*e550*/  LDL R0, [R1+0x408] ;  /* 0x0004080001007983 */ /* 0x000ee20000100800 */
[----:B-----5:R-:W-:Y:S02]  /*e560*/  R2UR UR11, R37 ;  /* 0x00000000250b72ca */ /* 0x020fe400000e0000 */
[----:B------:R-:W-:-:S11]  /*e570*/  R2UR UR10, R38 ;  /* 0x00000000260a72ca */ /* 0x000fd600000e0000 */
[----:B------:R-:W-:-:S04]  /*e580*/  UISETP.LT.AND UP0, UPT, UR11, 0x1, UPT ;  /* 0x000000010b00788c */ /* 0x000fc8000bf01270 */
[----:B------:R-:W-:-:S04]  /*e590*/  USEL UR8, UR11, 0x1, UP0 ;  /* 0x000000010b087887 */ /* 0x000fc80008000000 */
[----:B------:R-:W-:-:S04]  /*e5a0*/  UIADD3 UR8, UR10, UR11, -UR8 ;  /* 0x0000000b0a087290 */ /* 0x000fc8000fffe808 */
[----:B------:R-:W-:-:S04]  /*e5b0*/  USHF.L.U32 UR8, UR8, 0x3, URZ ;  /* 0x0000000308087899 */ /* 0x000fc8000800063f */
[----:B------:R-:W-:-:S04]  /*e5c0*/  ULOP3.LUT UR8, UR8, 0x78, URZ, 0xc0, !UPT ;  /* 0x0000007808087892 */ /* 0x000fc8000f8ec03f */
[----:B------:R-:W-:-:S04]  /*e5d0*/  UIADD3 UR8, UR61, 0x80, UR8 ;  /* 0x000000803d087890 */ /* 0x000fc8000fffe008 */
[----:B------:R-:W-:-:S09]  /*e5e0*/  UPRMT UR8, URZ, 0x654, UR8 ;  /* 0x000006543f087896 */ /* 0x000fd20008000008 */
[----:B------:R-:W-:Y:S01]  /*e5f0*/  SYNCS.ARRIVE.TRANS64.RED.A1T0 RZ, [UR8], RZ ;  /* 0x000000ffffff79a7 */ /* 0x000fe20008100408 */
[----:B---3--:R-:W-:-:S13]  /*e600*/  R2UR UR9, R0 ;  /* 0x00000000000972ca */ /* 0x008fda00000e0000 */
[----:B------:R-:W-:-:S06]  /*e610*/  UISETP.GT.U32.AND UP0, UPT, UR9, 0x1, UPT ;  /* 0x000000010900788c */ /* 0x000fcc000bf04070 */
[----:B------:R-:W-:-:S13]  /*e620*/  PLOP3.LUT P0, PT, PT, PT, UP0, 0x80, 0x0 ;  /* 0x000000000000781c */ /* 0x000fda0003f0f008 */
[----:B------:R-:W-:Y:S05]  /*e630*/  @P0 BRA `(.L_x_30) ;  /* 0x0000000000040947 */ /* 0x000fea0003800000 */
[----:B------:R-:W-:Y:S01]  /*e640*/  BPT.TRAP 0x1 ;  /* 0x000000040000795c */ /* 0x000fe20000300000 */
.L_x_30:
[----:B------:R-:W3:Y:S01]  /*e650*/  LDL.LU R0, [R1+0x420] ;  /* 0x0004200001007983 */ /* 0x000ee20000300800 */
[----:B------:R-:W1:Y:S01]  /*e660*/  LDC R2, c[0x0][0x288] ;  /* 0x0000a200ff027b82 */ /* 0x000e620000000800 */
[----:B------:R-:W-:Y:S02]  /*e670*/  ULDC UR8, c[0x0][0x284] ;  /* 0x0000a10000087ab9 */ /* 0x000fe40000000800 */
[----:B------:R-:W4:Y:S01]  /*e680*/  LDL.LU R4, [R1+0x424] ;  /* 0x0004240001047983 */ /* 0x000f220000300800 */
[----:B------:R-:W0:Y:S02]  /*e690*/  S2R R5, SR_TID.X ;  /* 0x0000000000057919 */ /* 0x000e240000002100 */
[--C-:B0-----:R-:W-:Y:S02]  /*e6a0*/  SHF.R.U32.HI R32, RZ, 0x7, R5.reuse ;  /* 0x00000007ff207819 */ /* 0x101fe40000011605 */
[----:B------:R-:W-:Y:S02]  /*e6b0*/  SHF.R.U32.HI R3, RZ, 0x2, R5 ;  /* 0x00000002ff037819 */ /* 0x000fe40000011605 */
[----:B------:R-:W-:-:S02]  /*e6c0*/  LOP3.LUT R32, R32, 0x1, RZ, 0xc0, !PT ;  /* 0x0000000120207812 */ /* 0x000fc400078ec0ff */
[----:B------:R-:W-:-:S03]  /*e6d0*/  LOP3.LUT R3, R3, 0x7, RZ, 0xc0, !PT ;  /* 0x0000000703037812 */ /* 0x000fc600078ec0ff */
[----:B------:R-:W-:-:S05]  /*e6e0*/  IMAD.SHL.U32 R30, R32, 0x40, RZ ;  /* 0x00000040201e7824 */ /* 0x000fca00078e00ff */
[----:B------:R-:W-:Y:S01]  /*e6f0*/  LOP3.LUT R30, R30, 0x40, R3, 0xe2, !PT ;  /* 0x000000401e1e7812 */ /* 0x000fe200078ee203 */
[C---:B------:R-:W-:Y:S02]  /*e700*/  IMAD.SHL.U32 R29, R5.reuse, 0x2, RZ ;  /* 0x00000002051d7824 */ /* 0x040fe400078e00ff */
[----:B------:R-:W-:Y:S02]  /*e710*/  IMAD.MOV.U32 R31, RZ, RZ, RZ ;  /* 0x000000ffff1f7224 */ /* 0x000fe400078e00ff */
[----:B------:R-:W-:Y:S02]  /*e720*/  IMAD.MOV.U32 R36, RZ, RZ, -0x1 ;  /* 0xffffffffff247424 */ /* 0x000fe400078e00ff */
[----:B---3--:R-:W-:Y:S01]  /*e730*/  IMAD R28, R0, 0xf0, RZ ;  /* 0x000000f0001c7824 */ /* 0x008fe200078e02ff */
[----:B------:R-:W-:-:S04]  /*e740*/  LOP3.LUT R0, R5, 0x3, RZ, 0xc0, !PT ;  /* 0x0000000305007812 */ /* 0x000fc800078ec0ff */
[----:B-1----:R-:W-:Y:S01]  /*e750*/  ISETP.GE.AND P0, PT, R28, R2, PT ;  /* 0x000000021c00720c */ /* 0x002fe20003f06270 */
[----:B------:R-:W-:Y:S01]  /*e760*/  IMAD R0, R0, -0x2, R2 ;  /* 0xfffffffe00007824 */ /* 0x000fe200078e0202 */
[----:B------:R-:W-:-:S04]  /*e770*/  LOP3.LUT R2, R5, 0x60, RZ, 0xc0, !PT ;  /* 0x0000006005027812 */ /* 0x000fc800078ec0ff */
[----:B------:R-:W-:-:S04]  /*e780*/  SHF.R.U32.HI R2, RZ, 0x1, R2 ;  /* 0x00000001ff027819 */ /* 0x000fc80000011602 */
[-C--:B------:R-:W-:Y:S02]  /*e790*/  LOP3.LUT R30, R30, R2.reuse, RZ, 0xfc, !PT ;  /* 0x000000021e1e7212 */ /* 0x080fe400078efcff */
[----:B------:R-:W-:-:S05]  /*e7a0*/  IADD3 R2, RZ, -R2, -R3 ;  /* 0x80000002ff027210 */ /* 0x000fca0007ffe803 */
[----:B------:R-:W-:Y:S02]  /*e7b0*/  IMAD R32, R32, -0x40, R2 ;  /* 0xffffffc020207824 */ /* 0x000fe400078e0202 */
[----:B----4-:R-:W-:-:S05]  /*e7c0*/  IMAD R2, R4, 0xc0, RZ ;  /* 0x000000c004027824 */ /* 0x010fca00078e02ff */
[C---:B------:R-:W-:Y:S02]  /*e7d0*/  ISETP.GE.OR P0, PT, R2.reuse, UR8, P0 ;  /* 0x0000000802007c0c */ /* 0x040fe40008706670 */
[----:B------:R-:W-:Y:S01]  /*e7e0*/  IADD3 R32, -R2, UR8, R32 ;  /* 0x0000000802207c10 */ /* 0x000fe2000fffe120 */
[----:B------:R-:W-:Y:S01]  /*e7f0*/  IMAD.IADD R0, R0, 0x1, -R28 ;  /* 0x0000000100007824 */ /* 0x000fe200078e0a1c */
[----:B------:R-:W-:Y:S01]  /*e800*/  LOP3.LUT R28, R28, 0x6, R29, 0xf8, !PT ;  /* 0x000000061c1c7812 */ /* 0x000fe200078ef81d */
[----:B------:R-:W-:-:S08]  /*e810*/  IMAD.WIDE R30, R4, 0xc0, R30 ;  /* 0x000000c0041e7825 */ /* 0x000fd000078e021e */
[----:B------:R-:W-:Y:S05]  /*e820*/  @P0 BRA `(.L_x_32) ;  /* 0x0000011c00b80947 */ /* 0x000fea0003800000 */
[----:B------:R-:W3:Y:S01]  /*e830*/  LDL R35, [R1+0x418] ;  /* 0x0004180001237983 */ /* 0x000ee20000100800 */
[----:B------:R-:W0:Y:S01]  /*e840*/  LDC.64 R24, c[0x0][0x5c8] ;  /* 0x00017200ff187b82 */ /* 0x000e220000000a00 */
[----:B------:R-:W-:Y:S01]  /*e850*/  ULDC.64 UR12, c[0x0][0x5d0] ;  /* 0x00017400000c7ab9 */ /* 0x000fe20000000a00 */
[----:B------:R-:W-:Y:S01]  /*e860*/  SHF.R.S32.HI R29, RZ, 0x1f, R28 ;  /* 0x0000001fff1d7819 */ /* 0x000fe2000001141c */
[----:B------:R-:W-:Y:S01]  /*e870*/  IMAD.U32 R4, RZ, RZ, UR12 ;  /* 0x0000000cff047e24 */ /* 0x000fe2000f8e00ff */
[----:B------:R-:W-:Y:S01]  /*e880*/  BSSY B0, `(.L_x_32) ;  /* 0x00011e8000007945 */ /* 0x000fe20003800000 */
[----:B0-----:R-:W-:Y:S01]  /*e890*/  IMAD R2, R31, R24, RZ ;  /* 0x000000181f027224 */ /* 0x001fe200078e02ff */
[C---:B------:R-:W-:Y:S01]  /*e8a0*/  SHF.L.U64.HI R33, R24.reuse, 0x3, R25 ;  /* 0x0000000318217819 */ /* 0x040fe20000010219 */
[----:B------:R-:W-:Y:S02]  /*e8b0*/  IMAD.SHL.U32 R3, R24, 0x8, RZ ;  /* 0x0000000818037824 */ /* 0x000fe400078e00ff */
[----:B------:R-:W-:Y:S01]  /*e8c0*/  IMAD R2, R30, R25, R2 ;  /* 0x000000191e027224 */ /* 0x000fe200078e0202 */
[----:B---3--:R-:W-:-:S13]  /*e8d0*/  R2UR UR9, R35 ;  /* 0x00000000230972ca */ /* 0x008fda00000e0000 */
[----:B------:R-:W-:Y:S02]  /*e8e0*/  USHF.R.S32.HI UR10, URZ, 0x1f, UR9 ;  /* 0x0000001f3f0a7899 */ /* 0x000fe40008011409 */
[----:B------:R-:W-:Y:S02]  /*e8f0*/  IMAD.WIDE.U32 R4, R4, UR9, R28 ;  /* 0x0000000904047c25 */ /* 0x000fe4000f8e001c */
[----:B------:R-:W-:-:S04]  /*e900*/  UIMAD UR8, UR10, UR12, URZ ;  /* 0x0000000c0a0872a4 */ /* 0x000fc8000f8e023f */
[----:B------:R-:W-:-:S06]  /*e910*/  UIMAD UR8, UR9, UR13, UR8 ;  /* 0x0000000d090872a4 */ /* 0x000fcc000f8e0208 */
[----:B------:R-:W-:Y:S01]  /*e920*/  VIADD R5, R5, UR8 ;  /* 0x0000000805057c36 */ /* 0x000fe20008000000 */
[----:B------:R-:W-:Y:S01]  /*e930*/  ULDC.64 UR8, c[0x0][0x5c0] ;  /* 0x0001700000087ab9 */ /* 0x000fe20000000a00 */
[----:B------:R-:W-:-:S04]  /*e940*/  IMAD.WIDE.U32 R4, R30, R24, R4 ;  /* 0x000000181e047225 */ /* 0x000fc800078e0004 */
[----:B------:R-:W-:Y:S01]  /*e950*/  IMAD.IADD R5, R5, 0x1, R2 ;  /* 0x0000000105057824 */ /* 0x000fe200078e0202 */
[----:B------:R-:W-:Y:S02]  /*e960*/  LEA R26, P2, R24, R4, 0x7 ;  /* 0x00000004181a7211 */ /* 0x000fe400078438ff */
[----:B------:R-:W-:Y:S02]  /*e970*/  IADD3 R2, P5, R4, UR8, RZ ;  /* 0x0000000804027c10 */ /* 0x000fe4000ffbe0ff */
[----:B------:R-:W-:Y:S02]  /*e980*/  LEA.HI.X R27, R24, R5, R25, 0x7, P2 ;  /* 0x00000005181b7211 */ /* 0x000fe400010f3c19 */
[--C-:B------:R-:W-:Y:S02]  /*e990*/  IADD3 R4, P0, P1, R4, UR8, R3.reuse ;  /* 0x0000000804047c10 */ /* 0x100fe4000f91e003 */
[----:B------:R-:W-:Y:S02]  /*e9a0*/  IADD3 R24, P2, P3, R26, UR8, R3 ;  /* 0x000000081a187c10 */ /* 0x000fe4000fb5e003 */
[----:B------:R-:W-:-:S02]  /*e9b0*/  IADD3.X R3, R5, UR9, RZ, P5, !PT ;  /* 0x0000000905037c10 */ /* 0x000fc4000affe4ff */
[----:B------:R-:W-:Y:S02]  /*e9c0*/  FSETP.NEU.AND P5, PT, RZ, UR5, PT ;  /* 0x00000005ff007c0b */ /* 0x000fe4000bfad000 */
[----:B------:R-:W-:Y:S02]  /*e9d0*/  IADD3 R26, P6, R26, UR8, RZ ;  /* 0x000000081a1a7c10 */ /* 0x000fe4000ffde0ff */
[--C-:B------:R-:W-:Y:S02]  /*e9e0*/  IADD3.X R25, R27, UR9, R33.reuse, P2, P3 ;  /* 0x000000091b197c10 */ /* 0x100fe400097e6421 */
[----:B------:R-:W-:Y:S02]  /*e9f0*/  IADD3.X R5, R5, UR9, R33, P0, P1 ;  /* 0x0000000905057c10 */ /* 0x000fe400087e2421 */
[----:B------:R-:W-:-:S05]  /*ea00*/  IADD3.X R27, R27, UR9, RZ, P6, !PT ;  /* 0x000000091b1b7c10 */ /* 0x000fca000b7fe4ff */
[----:B------:R-:W-:Y:S05]  /*ea10*/  @!P5 BRA `(.L_x_33) ;  /* 0x000000d000c8d947 */ /* 0x000fea0003800000 */
[----:B------:R-:W-:Y:S01]  /*ea20*/  R2UR UR11, R35 ;  /* 0x00000000230b72ca */ /* 0x000fe200000e0000 */
[----:B------:R-:W-:Y:S01]  /*ea30*/  ULDC.64 UR8, c[0x0][0x5b8] ;  /* 0x00016e0000087ab9 */ /* 0x000fe20000000a00 */
[----:B------:R-:W-:Y:S01]  /*ea40*/  ISETP.GE.AND P3, PT, R32, 0x1, PT ;  /* 0x000000012000780c */ /* 0x000fe20003f66270 */
[----:B------:R-:W-:Y:S01]  /*ea50*/  IMAD.U32 R33, RZ, RZ, UR8 ;  /* 0x00000008ff217e24 */ /* 0x000fe2000f8e00ff */
[----:B------:R-:W-:Y:S01]  /*ea60*/  UIMAD UR8, UR10, UR8, URZ ;  /* 0x000000080a0872a4 */ /* 0x000fe2000f8e023f */
[----:B------:R-:W-:Y:S08]  /*ea70*/  BSSY B1, `(.L_x_34) ;  /* 0x0000010000017945 */ /* 0x000ff00003800000 */
[----:B------:R-:W-:-:S02]  /*ea80*/  UIMAD UR8, UR11, UR9, UR8 ;  /* 0x000000090b0872a4 */ /* 0x000fc4000f8e0208 */
[----:B------:R-:W-:Y:S01]  /*ea90*/  IMAD.WIDE.U32 R28, R33, UR11, R28 ;  /* 0x0000000b211c7c25 */ /* 0x000fe2000f8e001c */
[----:B------:R-:W-:-:S03]  /*eaa0*/  ULDC.64 UR10, c[0x0][0x5a8] ;  /* 0x00016a00000a7ab9 */ /* 0x000fc60000000a00 */
[----:B------:R-:W-:Y:S02]  /*eab0*/  IMAD.MOV.U32 R34, RZ, RZ, R28 ;  /* 0x000000ffff227224 */ /* 0x000fe400078e001c */
[----:B------:R-:W-:Y:S01]  /*eac0*/  VIADD R35, R29, UR8 ;  /* 0x000000081d237c36 */ /* 0x000fe20008000000 */
[----:B------:R-:W-:Y:S02]  /*ead0*/  ULDC.64 UR8, c[0x0][0x5b0] ;  /* 0x00016c0000087ab9 */ /* 0x000fe40000000a00 */
[----:B------:R-:W-:Y:S02]  /*eae0*/  IMAD R33, R31, UR8, RZ ;  /* 0x000000081f217c24 */ /* 0x000fe4000f8e02ff */
[----:B------:R-:W-:-:S04]  /*eaf0*/  IMAD.WIDE.U32 R28, R30, UR8, R34 ;  /* 0x000000081e1c7c25 */ /* 0x000fc8000f8e0022 */
[----:B------:R-:W-:Y:S01]  /*eb00*/  IMAD R33, R30, UR9, R33 ;  /* 0x000000091e217c24 */ /* 0x000fe2000f8e0221 */
[----:B------:R-:W-:-:S04]  /*eb10*/  IADD3 R28, P0, R28, UR10, RZ ;  /* 0x0000000a1c1c7c10 */ /* 0x000fc8000ff1e0ff */
[--C-:B------:R-:W-:Y:S02]  /*eb20*/  IADD3.X R29, R29, UR11, R33.reuse, P0, !PT ;  /* 0x0000000b1d1d7c10 */ /* 0x100fe400087fe421 */
[----:B------:R-:W-:Y:S02]  /*eb30*/  ISETP.LT.OR P0, PT, R0, 0x1, !P3 ;  /* 0x000000010000780c */ /* 0x000fe40005f01670 */
[----:B------:R-:W-:-:S11]  /*eb40*/  PRMT R33, RZ, 0x7610, R33 ;  /* 0x00007610ff217816 */ /* 0x000fd60000000021 */
[----:B------:R-:W-:Y:S05]  /*eb50*/  @P0 BRA `(.L_x_35) ;  /* 0x0000000000040947 */ /* 0x000fea0003800000 */
[----:B------:R0:W5:Y:S02]  /*eb60*/  LDG.E.U8 R33, desc[UR6][R28.64] ;  /* 0x000000061c217981 */ /* 0x000164000c1e1100 */
.L_x_35:
[----:B------:R-:W-:Y:S05]  /*eb70*/  BSYNC B1 ;  /* 0x0000000000017941 */ /* 0x000fea0003800000 */
.L_x_34:
[----:B-----5:R-:W-:Y:S01]  /*eb80*/  LOP3.LUT R33, R33, 0xff, RZ, 0xc0, !PT ;  /* 0x000000ff21217812 */ /* 0x020fe200078ec0ff */
[----:B------:R-:W-:Y:S03]  /*eb90*/  BSSY B1, `(.L_x_36) ;  /* 0x000000b000017945 */ /* 0x000fe60003800000 */
[----:B------:R-:W-:-:S05]  /*eba0*/  F2FP.F16.E4M3.UNPACK_B R33, R33 ;  /* 0x00000021ff21723e */ /* 0x000fca00020006ff */
[----:B------:R-:W-:-:S05]  /*ebb0*/  HADD2.F32 R33, -RZ, R33.H0_H0 ;  /* 0x20000021ff217230 */ /* 0x000fca0000004100 */
[----:B------:R-:W-:-:S04]  /*ebc0*/  FMUL R33, R33, UR5 ;  /* 0x0000000521217c20 */ /* 0x000fc80008400000 */
[----:B------:R-:W-:-:S05]  /*ebd0*/  FFMA R6, R6, UR4, R33 ;  /* 0x0000000406067c23 */ /* 0x000fca0008000021 */
[----:B------:R-:W-:-:S05]  /*ebe0*/  F2FP.SATFINITE.E4M3.F32.PACK_AB_MERGE_C R6, RZ, R6, RZ ;  /* 0x00000006ff06723e */ /* 0x000fca00048070ff */
[----:B------:R1:W-:Y:S01]  /*ebf0*/  @!P0 STG.E.U8 desc[UR6][R2.64], R6 ;  /* 0x0000000602008986 */ /* 0x0003e2000c101106 */
[----:B------:R-:W-:Y:S02]  /*ec00*/  ISETP.LT.OR P0, PT, R0, 0x2, !P3 ;  /* 0x000000020000780c */ /* 0x000fe40005f01670 */
[----:B-1----:R-:W-:-:S11]  /*ec10*/  PRMT R6, RZ, 0x7610, R6 ;  /* 0x00007610ff067816 */ /* 0x002fd60000000006 */
[----:B------:R-:W-:Y:S05]  /*ec20*/  @P0 BRA `(.L_x_37) ;  /* 0x0000000000040947 */ /* 0x000fea0003800000 */
[----:B------:R1:W5:Y:S02]  /*ec30*/  LDG.E.U8 R6, desc[UR6][R28.64+0x1] ;  /* 0x000001061c067981 */ /* 0x000364000c1e1100 */
.L_x_37:
[----:B------:R-:W-:Y:S05]  /*ec40*/  BSYNC B1 ;  /* 0x0000000000017941 */ /* 0x000fea0003800000 */
.L_x_36:
[----:B-----5:R-:W-:Y:S01]  /*ec50*/  LOP3.LUT R6, R6, 0xff, RZ, 0xc0, !PT ;  /* 0x000000ff06067812 */ /* 0x020fe200078ec0ff */
[----:B------:R-:W-:Y:S01]  /*ec60*/  BSSY B1, `(.L_x_38) ;  /* 0x0000013000017945 */ /* 0x000fe20003800000 */
[----:B------:R-:W-:Y:S02]  /*ec70*/  ISETP.GE.AND P2, PT, R32, 0x9, PT ;  /* 0x000000092000780c */ /* 0x000fe40003f46270 */
[----:B------:R-:W-:-:S05]  /*ec80*/  F2FP.F16.E4M3.UNPACK_B R6, R6 ;  /* 0x00000006ff06723e */ /* 0x000fca00020006ff */
[----:B------:R-:W-:-:S05]  /*ec90*/  HADD2.F32 R6, -RZ, R6.H0_H0 ;  /* 0x20000006ff067230 */ /* 0x000fca0000004100 */
[----:B------:R-:W-:-:S04]  /*eca0*/  FMUL R6, R6, UR5 ;  /* 0x0000000506067c20 */ /* 0x000fc80008400000 */
[----:B------:R-:W-:-:S05]  /*ecb0*/  FFMA R7, R7, UR4, R6 ;  /* 0x0000000407077c23 */ /* 0x000fca0008000006 */
[----:B------:R-:W-:-:S05]  /*ecc0*/  F2FP.SATFINITE.E4M3.F32.PACK_AB_MERGE_C R7, RZ, R7, RZ ;  /* 0x00000007ff07723e */ /* 0x000fca00048070ff */
[----:B------:R3:W-:Y:S01]  /*ecd0*/  @!P0 STG.E.U8 desc[UR6][R2.64+0x1], R7 ;  /* 0x0000010702008986 */ /* 0x0007e2000c101106 */
[----:B------:R-:W-:-:S05]  /*ece0*/  IADD3 R6, P0, R30, 0x8, RZ ;  /* 0x000000081e067810 */ /* 0x000fca0007f1e0ff */
[----:B---3--:R-:W-:-:S04]  /*ecf0*/  IMAD.X R7, RZ, RZ, R31, P0 ;  /* 0x000000ffff077224 */ /* 0x008fc800000e061f */
[----:B------:R-:W-:-:S04]  /*ed00*/  IMAD R7, R7, UR8, RZ ;  /* 0x0000000807077c24 */ /* 0x000fc8000f8e02ff */
[C---:B------:R-:W-:Y:S02]  /*ed10*/  IMAD R33, R6.reuse, UR9, R7 ;  /* 0x0000000906217c24 */ /* 0x040fe4000f8e0207 */
[----:B------:R-:W-:-:S03]  /*ed20*/  IMAD.WIDE.U32 R6, R6, UR8, R34 ;  /* 0x0000000806067c25 */ /* 0x000fc6000f8e0022 */
[----:B------:R-:W-:-:S04]  /*ed30*/  IADD3 R6, P0, R6, UR10, RZ ;  /* 0x0000000a06067c10 */ /* 0x000fc8000ff1e0ff */
[--C-:B------:R-:W-:Y:S02]  /*ed40*/  IADD3.X R7, R7, UR11, R33.reuse, P0, !PT ;  /* 0x0000000b07077c10 */ /* 0x100fe400087fe421 */
[----:B------:R-:W-:Y:S02]  /*ed50*/  ISETP.LT.OR P0, PT, R0, 0x1, !P2 ;  /* 0x000000010000780c */ /* 0x000fe40005701670 */
[----:B------:R-:W-:-:S11]  /*ed60*/  PRMT R33, RZ, 0x7610, R33 ;  /* 0x00007610ff217816 */ /* 0x000fd60000000021 */
[----:B------:R-:W-:Y:S05]  /*ed70*/  @P0 BRA `(.L_x_39) ;  /* 0x0000000000040947 */ /* 0x000fea0003800000 */
[----:B------:R3:W5:Y:S02]  /*ed80*/  LDG.E.U8 R33, desc[UR6][R6.64] ;  /* 0x0000000606217981 */ /* 0x000764000c1e1100 */
.L_x_39:
[----:B------:R-:W-:Y:S05]  /*ed90*/  BSYNC B1 ;  /* 0x0000000000017941 */ /* 0x000fea0003800000 */
.L_x_38:
        /* <DEDUP_REMOVED lines=9> */
[----:B----4-:R-:W-:-:S11]  /*ee30*/  PRMT R8, RZ, 0x7610, R8 ;  /* 0x00007610ff087816 */ /* 0x010fd60000000008 */
[----:B------:R-:W-:Y:S05]  /*ee40*/  @P0 BRA `(.L_x_41) ;  /* 0x0000000000040947 */ /* 0x000fea0003800000 */
[----:B------:R4:W5:Y:S02]  /*ee50*/  LDG.E.U8 R8, desc[UR6][R6.64+0x1] ;  /* 0x0000010606087981 */ /* 0x000964000c1e1100 */
.L_x_41:
[----:B------:R-:W-:Y:S05]  /*ee60*/  BSYNC B1 ;  /* 0x0000000000017941 */ /* 0x000fea0003800000 */
.L_x_40:
[----:B-----5:R-:W-:Y:S01]  /*ee70*/  LOP3.LUT R8, R8, 0xff, RZ, 0xc0, !PT ;  /* 0x000000ff08087812 */ /* 0x020fe200078ec0ff */
[----:B------:R-:W-:Y:S01]  /*ee80*/  BSSY B1, `(.L_x_42) ;  /* 0x000000b000017945 */ /* 0x000fe20003800000 */
[----:B------:R-:W-:Y:S02]  /*ee90*/  ISETP.LT.OR P1, PT, R0, 0x9, !P3 ;  /* 0x000000090000780c */ /* 0x000fe40005f21670 */
[----:B------:R-:W-:-:S05]  /*eea0*/  F2FP.F16.E4M3.UNPACK_B R8, R8 ;  /* 0x00000008ff08723e */ /* 0x000fca00020006ff */
[----:B------:R-:W-:-:S05]  /*eeb0*/  HADD2.F32 R8, -RZ, R8.H0_H0 ;  /* 0x20000008ff087230 */ /* 0x000fca0000004100 */
[----:B------:R-:W-:-:S04]  /*eec0*/  FMUL R8, R8, UR5 ;  /* 0x0000000508087c20 */ /* 0x000fc80008400000 */
[--C-:B------:R-:W-:Y:S01]  /*eed0*/  FFMA R9, R9, UR4, R8.reuse ;  /* 0x0000000409097c23 */ /* 0x100fe20008000008 */
[----:B------:R-:W-:-:S04]  /*eee0*/  PRMT R8, RZ, 0x7610, R8 ;  /* 0x00007610ff087816 */ /* 0x000fc80000000008 */
[----:B------:R-:W-:-:S05]  /*eef0*/  F2FP.SATFINITE.E4M3.F32.PACK_AB_MERGE_C R9, RZ, R9, RZ ;  /* 0x00000009ff09723e */ /* 0x000fca00048070ff */
[----:B------:R0:W-:Y:S01]  /*ef00*/  @!P0 STG.E.U8 desc[UR6][R4.64+0x1], R9 ;  /* 0x0000010904008986 */ /* 0x0001e2000c101106 */
[----:B------:R-:W-:Y:S05]  /*ef10*/  @P1 BRA `(.L_x_43) ;  /* 0x0000000000041947 */ /* 0x000fea0003800000 */
[----:B------:R0:W5:Y:S02]  /*ef20*/  LDG.E.U8 R8, desc[UR6][R28.64+0x8] ;  /* 0x000008061c087981 */ /* 0x000164000c1e1100 */
.L_x_43:
[----:B------:R-:W-:Y:S05]  /*ef30*/  BSYNC B1 ;  /* 0x0000000000017941 */ /* 0x000fea0003800000 */
.L_x_42:
        /* <DEDUP_REMOVED lines=12> */
.L_x_45:
[----:B------:R-:W-:Y:S05]  /*f000*/  BSYNC B1 ;  /* 0x0000000000017941 */ /* 0x000fea0003800000 */
.L_x_44:
        /* <DEDUP_REMOVED lines=12> */
.L_x_47:
[----:B------:R-:W-:Y:S05]  /*f0d0*/  BSYNC B1 ;  /* 0x0000000000017941 */ /* 0x000fea0003800000 */
.L_x_46:
        /* <DEDUP_REMOVED lines=12> */
.L_x_49:
[----:B------:R-:W-:Y:S05]  /*f1a0*/  BSYNC B1 ;  /* 0x0000000000017941 */ /* 0x000fea0003800000 */
.L_x_48:
[----:B0----5:R-:W-:Y:S01]  /*f1b0*/  LOP3.LUT R9, R8, 0xff, RZ, 0xc0, !PT ;  /* 0x000000ff08097812 */ /* 0x021fe200078ec0ff */
[----:B------:R-:W-:Y:S01]  /*f1c0*/  BSSY B1, `(.L_x_50) ;  /* 0x0000013000017945 */ /* 0x000fe20003800000 */
[----:B------:R-:W-:Y:S02]  /*f1d0*/  IADD3 R8, P1, R30, 0x80, RZ ;  /* 0x000000801e087810 */ /* 0x000fe40007f3e0ff */
[----:B------:R-:W-:-:S05]  /*f1e0*/  F2FP.F16.E4M3.UNPACK_B R9, R9 ;  /* 0x00000009ff09723e */ /* 0x000fca00020006ff */
[----:B------:R-:W-:Y:S02]  /*f1f0*/  HADD2.F32 R10, -RZ, R9.H0_H0 ;  /* 0x20000009ff0a7230 */ /* 0x000fe40000004100 */
[----:B------:R-:W-:-:S03]  /*f200*/  IMAD.X R9, RZ, RZ, R31, P1 ;  /* 0x000000ffff097224 */ /* 0x000fc600008e061f */
[----:B------:R-:W-:Y:S01]  /*f210*/  FMUL R10, R10, UR5 ;  /* 0x000000050a0a7c20 */ /* 0x000fe20008400000 */
[----:B------:R-:W-:-:S03]  /*f220*/  IMAD R9, R9, UR8, RZ ;  /* 0x0000000809097c24 */ /* 0x000fc6000f8e02ff */
[----:B------:R-:W-:Y:S01]  /*f230*/  FFMA R10, R13, UR4, R10 ;  /* 0x000000040d0a7c23 */ /* 0x000fe2000800000a */
[C---:B------:R-:W-:Y:S02]  /*f240*/  IMAD R11, R8.reuse, UR9, R9 ;  /* 0x00000009080b7c24 */ /* 0x040fe4000f8e0209 */
[----:B------:R-:W-:Y:S02]  /*f250*/  IMAD.WIDE.U32 R8, R8, UR8, R34 ;  /* 0x0000000808087c25 */ /* 0x000fe4000f8e0022 */
[----:B------:R-:W-:Y:S02]  /*f260*/  F2FP.SATFINITE.E4M3.F32.PACK_AB_MERGE_C R10, RZ, R10, RZ ;  /* 0x0000000aff0a723e */ /* 0x000fe400048070ff */
[----:B------:R-:W-:-:S03]  /*f270*/  IADD3 R8, P1, R8, UR10, RZ ;  /* 0x0000000a08087c10 */ /* 0x000fc6000ff3e0ff */
[----:B------:R0:W-:Y:S01]  /*f280*/  @!P0 STG.E.U8 desc[UR6][R4.64+0x9], R10 ;  /* 0x0000090a04008986 */ /* 0x0001e2000c101106 */
[----:B------:R-:W-:Y:S02]  /*f290*/  IADD3.X R9, R9, UR11, R11, P1, !PT ;  /* 0x0000000b09097c10 */ /* 0x000fe40008ffe40b */
[----:B------:R-:W-:-:S04]  /*f2a0*/  ISETP.GE.AND P1, PT, R32, 0x81, PT ;  /* 0x000000812000780c */ /* 0x000fc80003f26270 */
[----:B------:R-:W-:Y:S02]  /*f2b0*/  ISETP.LT.OR P6, PT, R0, 0x1, !P1 ;  /* 0x000000010000780c */ /* 0x000fe40004fc1670 */
[----:B0-----:R-:W-:-:S11]  /*f2c0*/  PRMT R10, RZ, 0x7610, R10 ;  /* 0x00007610ff0a7816 */ /* 0x001fd6000000000a */
[----:B------:R-:W-:Y:S05]  /*f2d0*/  @P6 BRA `(.L_x_51) ;  /* 0x0000000000046947 */ /* 0x000fea0003800000 */
[----:B------:R0:W5:Y:S02]  /*f2e0*/  LDG.E.U8 R10, desc[UR6][R8.64] ;  /* 0x00000006080a7981 */ /* 0x000164000c1e1100 */
.L_x_51:
[----:B------:R-:W-:Y:S05]  /*f2f0*/  BSYNC B1 ;  /* 0x0000000000017941 */ /* 0x000fea0003800000 */
.L_x_50:
        /* <DEDUP_REMOVED lines=12> */
.L_x_53:
[----:B------:R-:W-:Y:S05]  /*f3c0*/  BSYNC B1 ;  /* 0x0000000000017941 */ /* 0x000fea0003800000 */
.L_x_52:
[----:B-----5:R-:W-:Y:S01]  /*f3d0*/  LOP3.LUT R11, R10, 0xff, RZ, 0xc0, !PT ;  /* 0x000000ff0a0b7812 */ /* 0x020fe200078ec0ff */
[----:B------:R-:W-:Y:S01]  /*f3e0*/  BSSY B1, `(.L_x_54) ;  /* 0x0000013000017945 */ /* 0x000fe20003800000 */
[----:B------:R-:W-:Y:S02]  /*f3f0*/  IADD3 R10, P0, R30, 0x88, RZ ;  /* 0x000000881e0a7810 */ /* 0x000fe40007f1e0ff */
[----:B------:R-:W-:-:S03]  /*f400*/  F2FP.F16.E4M3.UNPACK_B R11, R11 ;  /* 0x0000000bff0b723e */ /* 0x000fc600020006ff */
[----:B------:R-:W-:Y:S02]  /*f410*/  IMAD.X R30, RZ, RZ, R31, P0 ;  /* 0x000000ffff1e7224 */ /* 0x000fe400000e061f */
[----:B------:R-:W-:Y:S02]  /*f420*/  HADD2.F32 R11, -RZ, R11.H0_H0 ;  /* 0x2000000bff0b7230 */ /* 0x000fe40000004100 */
[----:B------:R-:W-:Y:S02]  /*f430*/  IMAD R12, R30, UR8, RZ ;  /* 0x000000081e0c7c24 */ /* 0x000fe4000f8e02ff */
[----:B------:R-:W-:-:S04]  /*f440*/  IMAD.WIDE.U32 R34, R10, UR8, R34 ;  /* 0x000000080a227c25 */ /* 0x000fc8000f8e0022 */
[----:B------:R-:W-:Y:S01]  /*f450*/  FMUL R11, R11, UR5 ;  /* 0x000000050b0b7c20 */ /* 0x000fe20008400000 */
[----:B------:R-:W-:-:S03]  /*f460*/  IMAD R12, R10, UR9, R12 ;  /* 0x000000090a0c7c24 */ /* 0x000fc6000f8e020c */
[----:B------:R-:W-:Y:S01]  /*f470*/  FFMA R15, R15, UR4, R11 ;  /* 0x000000040f0f7c23 */ /* 0x000fe2000800000b */
[----:B------:R-:W-:-:S04]  /*f480*/  IADD3 R10, P0, R34, UR10, RZ ;  /* 0x0000000a220a7c10 */ /* 0x000fc8000ff1e0ff */
[----:B------:R-:W-:Y:S02]  /*f490*/  F2FP.SATFINITE.E4M3.F32.PACK_AB_MERGE_C R15, RZ, R15, RZ ;  /* 0x0000000fff0f723e */ /* 0x000fe400048070ff */
[--C-:B------:R-:W-:Y:S02]  /*f4a0*/  IADD3.X R11, R35, UR11, R12.reuse, P0, !PT ;  /* 0x0000000b230b7c10 */ /* 0x100fe400087fe40c */
[----:B------:R-:W-:Y:S01]  /*f4b0*/  ISETP.GE.AND P0, PT, R32, 0x89, PT ;  /* 0x000000892000780c */ /* 0x000fe20003f06270 */
[----:B------:R0:W-:Y:S01]  /*f4c0*/  @!P5 STG.E.U8 desc[UR6][R26.64+0x1], R15 ;  /* 0x0000010f1a00d986 */ /* 0x0001e2000c101106 */
[----:B------:R-:W-:Y:S02]  /*f4d0*/  PRMT R12, RZ, 0x7610, R12 ;  /* 0x00007610ff0c7816 */ /* 0x000fe4000000000c */
[----:B------:R-:W-:-:S13]  /*f4e0*/  ISETP.LT.OR P5, PT, R0, 0x1, !P0 ;  /* 0x000000010000780c */ /* 0x000fda00047a1670 */
[----:B0-----:R-:W-:Y:S05]  /*f4f0*/  @P5 BRA `(.L_x_55) ;  /* 0x0000000000045947 */ /* 0x001fea0003800000 */
[----:B------:R0:W5:Y:S02]  /*f500*/  LDG.E.U8 R12, desc[UR6][R10.64] ;  /* 0x000000060a0c7981 */ /* 0x000164000c1e1100 */
.L_x_55:
[----:B------:R-:W-:Y:S05]  /*f510*/  BSYNC B1 ;  /* 0x0000000000017941 */ /* 0x000fea0003800000 */
.L_x_54:
        /* <DEDUP_REMOVED lines=12> */
.L_x_57:
[----:B------:R-:W-:Y:S05]  /*f5e0*/  BSYNC B1 ;  /* 0x0000000000017941 */ /* 0x000fea0003800000 */
.L_x_56:
        /* <DEDUP_REMOVED lines=12> */
.L_x_59:
[----:B------:R-:W-:Y:S05]  /*f6b0*/  BSYNC B1 ;  /* 0x0000000000017941 */ /* 0x000fea0003800000 */
.L_x_58:
        /* <DEDUP_REMOVED lines=12> */
.L_x_61:
[----:B------:R-:W-:Y:S05]  /*f780*/  BSYNC B1 ;  /* 0x0000000000017941 */ /* 0x000fea0003800000 */
.L_x_60:
        /* <DEDUP_REMOVED lines=12> */
.L_x_63:
[----:B------:R-:W-:Y:S05]  /*f850*/  BSYNC B1 ;  /* 0x0000000000017941 */ /* 0x000fea0003800000 */
.L_x_62:
        /* <DEDUP_REMOVED lines=12> */
.L_x_65:
[----:B------:R-:W-:Y:S05]  /*f920*/  BSYNC B1 ;  /* 0x0000000000017941 */ /* 0x000fea0003800000 */
.L_x_64:
        /* <DEDUP_REMOVED lines=12> */
.L_x_67:
[----:B------:R-:W-:Y:S05]  /*f9f0*/  BSYNC B1 ;  /* 0x0000000000017941 */ /* 0x000fea0003800000 */
.L_x_66:
        /* <DEDUP_REMOVED lines=12> */
.L_x_69:
[----:B------:R-:W-:Y:S05]  /*fac0*/  BSYNC B1 ;  /* 0x0000000000017941 */ /* 0x000fea0003800000 */
.L_x_68:
        /* <DEDUP_REMOVED lines=12> */
.L_x_71:
[----:B------:R-:W-:Y:S05]  /*fb90*/  BSYNC B1 ;  /* 0x0000000000017941 */ /* 0x000fea0003800000 */
.L_x_70:
        /* <DEDUP_REMOVED lines=12> */
.L_x_73:
[----:B------:R-:W-:Y:S05]  /*fc60*/  BSYNC B1 ;  /* 0x0000000000017941 */ /* 0x000fea0003800000 */
.L_x_72:
        /* <DEDUP_REMOVED lines=12> */
.L_x_75:
[----:B------:R-:W-:Y:S05]  /*fd30*/  BSYNC B1 ;  /* 0x0000000000017941 */ /* 0x000fea0003800000 */
.L_x_74:
        /* <DEDUP_REMOVED lines=12> */
.L_x_77:
[----:B------:R-:W-:Y:S05]  /*fe00*/  BSYNC B1 ;  /* 0x0000000000017941 */ /* 0x000fea0003800000 */
.L_x_76:
        /* <DEDUP_REMOVED lines=12> */
.L_x_79:
[----:B------:R-:W-:Y:S05]  /*fed0*/  BSYNC B1 ;  /* 0x0000000000017941 */ /* 0x000fea0003800000 */
.L_x_78:
        /* <DEDUP_REMOVED lines=12> */
.L_x_81:
[----:B------:R-:W-:Y:S05]  /*ffa0*/  BSYNC B1 ;  /* 0x0000000000017941 */ /* 0x000fea0003800000 */
.L_x_80:
        /* <DEDUP_REMOVED lines=12> */
.L_x_83:
[----:B------:R-:W-:Y:S05]  /*10070*/  BSYNC B1 ;  /* 0x0000000000017941 */ /* 0x000fea0003800000 */
.L_x_82:
[----:B------:R-:W2:Y:S01]  /*10080*/  LDL.LU R13, [R1+0xa0] ;  /* 0x0000a000010d7983 */ /* 0x000ea20000300800 */
[----:B-----5:R-:W-:Y:S01]  /*10090*/  LOP3.LUT R12, R12, 0xff, RZ, 0xc0, !PT ;  /* 0x000000ff0c0c7812 */ /* 0x020fe200078ec0ff */
[----:B------:R-:W-:Y:S01]  /*100a0*/  BSSY B1, `(.L_x_84) ;  /* 0x000000b000017945 */ /* 0x000fe20003800000 */
[----:B------:R-:W-:Y:S02]  /*100b0*/  ISETP.LT.OR P6, PT, R0, 0x12, !P1 ;  /* 0x000000120000780c */ /* 0x000fe40004fc1670 */
[----:B------:R-:W-:-:S05]  /*100c0*/  F2FP.F16.E4M3.UNPACK_B R12, R12 ;  /* 0x0000000cff0c723e */ /* 0x000fca00020006ff */
[----:B------:R-:W-:-:S05]  /*100d0*/  HADD2.F32 R12, -RZ, R12.H0_H0 ;  /* 0x2000000cff0c7230 */ /* 0x000fca0000004100 */
[----:B------:R-:W-:-:S04]  /*100e0*/  FMUL R12, R12, UR5 ;  /* 0x000000050c0c7c20 */ /* 0x000fc80008400000 */
[----:B--2---:R-:W-:-:S05]  /*100f0*/  FFMA R12, R13, UR4, R12 ;  /* 0x000000040d0c7c23 */ /* 0x004fca000800000c */
[----:B------:R-:W-:Y:S02]  /*10100*/  F2FP.SATFINITE.E4M3.F32.PACK_AB_MERGE_C R13, RZ, R12, RZ ;  /* 0x0000000cff0d723e */ /* 0x000fe400048070ff */
[----:B------:R-:W-:-:S03]  /*10110*/  PRMT R12, RZ, 0x7610, R12 ;  /* 0x00007610ff0c7816 */ /* 0x000fc6000000000c */
[----:B------:R2:W-:Y:S01]  /*10120*/  @!P5 STG.E.U8 desc[UR6][R26.64+0x10], R13 ;  /* 0x0000100d1a00d986 */ /* 0x0005e2000c101106 */
[----:B------:R-:W-:Y:S05]  /*10130*/  @P6 BRA `(.L_x_85) ;  /* 0x0000000000046947 */ /* 0x000fea0003800000 */
[----:B------:R0:W5:Y:S02]  /*10140*/  LDG.E.U8 R12, desc[UR6][R8.64+0x11] ;  /* 0x00001106080c7981 */ /* 0x000164000c1e1100 */
.L_x_85:
[----:B------:R-:W-:Y:S05]  /*10150*/  BSYNC B1 ;  /* 0x0000000000017941 */ /* 0x000fea0003800000 */
.L_x_84:
[----:B--2---:R-:W2:Y:S01]  /*10160*/  LDL.LU R13, [R1+0xa4] ;  /* 0x0000a400010d7983 */ /* 0x004ea20000300800 */
        /* <DEDUP_REMOVED lines=12> */
.L_x_87:
[----:B------:R-:W-:Y:S05]  /*10230*/  BSYNC B1 ;  /* 0x0000000000017941 */ /* 0x000fea0003800000 */
.L_x_86:
        /* <DEDUP_REMOVED lines=13> */
.L_x_89:
[----:B------:R-:W-:Y:S05]  /*10310*/  BSYNC B1 ;  /* 0x0000000000017941 */ /* 0x000fea0003800000 */
.L_x_88:
        /* <DEDUP_REMOVED lines=13> */
.L_x_91:
[----:B------:R-:W-:Y:S05]  /*103f0*/  BSYNC B1 ;  /* 0x0000000000017941 */ /* 0x000fea0003800000 */
.L_x_90:
        /* <DEDUP_REMOVED lines=13> */
.L_x_93:
[----:B------:R-:W-:Y:S05]  /*104d0*/  BSYNC B1 ;  /* 0x0000000000017941 */ /* 0x000fea0003800000 */
.L_x_92:
        /* <DEDUP_REMOVED lines=13> */
.L_x_95:
[----:B------:R-:W-:Y:S05]  /*105b0*/  BSYNC B1 ;  /* 0x0000000000017941 */ /* 0x000fea0003800000 */
.L_x_94:
        /* <DEDUP_REMOVED lines=13> */
.L_x_97:
[----:B------:R-:W-:Y:S05]  /*10690*/  BSYNC B1 ;  /* 0x0000000000017941 */ /* 0x000fea0003800000 */
.L_x_96:
        /* <DEDUP_REMOVED lines=13> */
.L_x_99:
[----:B------:R-:W-:Y:S05]  /*10770*/  BSYNC B1 ;  /* 0x0000000000017941 */ /* 0x000fea0003800000 */
.L_x_98:
        /* <DEDUP_REMOVED lines=13> */
.L_x_101:
[----:B------:R-:W-:Y:S05]  /*10850*/  BSYNC B1 ;  /* 0x0000000000017941 */ /* 0x000fea0003800000 */
.L_x_100:
        /* <DEDUP_REMOVED lines=13> */
.L_x_103:
[----:B------:R-:W-:Y:S05]  /*10930*/  BSYNC B1 ;  /* 0x0000000000017941 */ /* 0x000fea0003800000 */
.L_x_102:
        /* <DEDUP_REMOVED lines=13> */
.L_x_105:
[----:B------:R-:W-:Y:S05]  /*10a10*/  BSYNC B1 ;  /* 0x0000000000017941 */ /* 0x000fea0003800000 */
.L_x_104:
        /* <DEDUP_REMOVED lines=13> */
.L_x_107:
[----:B------:R-:W-:Y:S05]  /*10af0*/  BSYNC B1 ;  /* 0x0000000000017941 */ /* 0x000fea0003800000 */
.L_x_106:
        /* <DEDUP_REMOVED lines=13> */
.L_x_109:
[----:B------:R-:W-:Y:S05]  /*10bd0*/  BSYNC B1 ;  /* 0x0000000000017941 */ /* 0x000fea0003800000 */
.L_x_108:
        /* <DEDUP_REMOVED lines=13> */
.L_x_111:
[----:B------:R-:W-:Y:S05]  /*10cb0*/  BSYNC B1 ;  /* 0x0000000000017941 */ /* 0x000fea0003800000 */
.L_x_110:
        /* <DEDUP_REMOVED lines=13> */
.L_x_113:
[----:B------:R-:W-:Y:S05]  /*10d90*/  BSYNC B1 ;  /* 0x0000000000017941 */ /* 0x000fea0003800000 */
.L_x_112:
        /* <DEDUP_REMOVED lines=13> */
.L_x_115:
[----:B------:R-:W-:Y:S05]  /*10e70*/  BSYNC B1 ;  /* 0x0000000000017941 */ /* 0x000fea0003800000 */
.L_x_114:
        /* <DEDUP_REMOVED lines=13> */
.L_x_117:
[----:B------:R-:W-:Y:S05]  /*10f50*/  BSYNC B1 ;  /* 0x0000000000017941 */ /* 0x000fea0003800000 */
.L_x_116:
        /* <DEDUP_REMOVED lines=13> */
.L_x_119:
[----:B------:R-:W-:Y:S05]  /*11030*/  BSYNC B1 ;  /* 0x0000000000017941 */ /* 0x000fea0003800000 */
.L_x_118:
        /* <DEDUP_REMOVED lines=13> */
.L_x_121:
[----:B------:R-:W-:Y:S05]  /*11110*/  BSYNC B1 ;  /* 0x0000000000017941 */ /* 0x000fea0003800000 */
.L_x_120:
        /* <DEDUP_REMOVED lines=13> */
.L_x_123:
[----:B------:R-:W-:Y:S05]  /*111f0*/  BSYNC B1 ;  /* 0x0000000000017941 */ /* 0x000fea0003800000 */
.L_x_122:
        /* <DEDUP_REMOVED lines=13> */
.L_x_125:
[----:B------:R-:W-:Y:S05]  /*112d0*/  BSYNC B1 ;  /* 0x0000000000017941 */ /* 0x000fea0003800000 */
.L_x_124:
        /* <DEDUP_REMOVED lines=13> */
.L_x_127:
[----:B------:R-:W-:Y:S05]  /*113b0*/  BSYNC B1 ;  /* 0x0000000000017941 */ /* 0x000fea0003800000 */
.L_x_126:
        /* <DEDUP_REMOVED lines=13> */
.L_x_129:
[----:B------:R-:W-:Y:S05]  /*11490*/  BSYNC B1 ;  /* 0x0000000000017941 */ /* 0x000fea0003800000 */
.L_x_128:
        /* <DEDUP_REMOVED lines=13> */
.L_x_131:
[----:B------:R-:W-:Y:S05]  /*11570*/  BSYNC B1 ;  /* 0x0000000000017941 */ /* 0x000fea0003800000 */
.L_x_130:
        /* <DEDUP_REMOVED lines=13> */
.L_x_133:
[----:B------:R-:W-:Y:S05]  /*11650*/  BSYNC B1 ;  /* 0x0000000000017941 */ /* 0x000fea0003800000 */
.L_x_132:
        /* <DEDUP_REMOVED lines=13> */
.L_x_135:
[----:B------:R-:W-:Y:S05]  /*11730*/  BSYNC B1 ;  /* 0x0000000000017941 */ /* 0x000fea0003800000 */
.L_x_134:
        /* <DEDUP_REMOVED lines=13> */
.L_x_137:
[----:B------:R-:W-:Y:S05]  /*11810*/  BSYNC B1 ;  /* 0x0000000000017941 */ /* 0x000fea0003800000 */
.L_x_136:
        /* <DEDUP_REMOVED lines=13> */
.L_x_139:
[----:B------:R-:W-:Y:S05]  /*118f0*/  BSYNC B1 ;  /* 0x0000000000017941 */ /* 0x000fea0003800000 */
.L_x_138:
        /* <DEDUP_REMOVED lines=13> */
.L_x_141:
[----:B------:R-:W-:Y:S05]  /*119d0*/  BSYNC B1 ;  /* 0x0000000000017941 */ /* 0x000fea0003800000 */
.L_x_140:
        /* <DEDUP_REMOVED lines=13> */
.L_x_143:
[----:B------:R-:W-:Y:S05]  /*11ab0*/  BSYNC B1 ;  /* 0x0000000000017941 */ /* 0x000fea0003800000 */
.L_x_142:
        /* <DEDUP_REMOVED lines=13> */
.L_x_145:
[----:B------:R-:W-:Y:S05]  /*11b90*/  BSYNC B1 ;  /* 0x0000000000017941 */ /* 0x000fea0003800000 */
.L_x_144:
        /* <DEDUP_REMOVED lines=13> */
.L_x_147:
[----:B------:R-:W-:Y:S05]  /*11c70*/  BSYNC B1 ;  /* 0x0000000000017941 */ /* 0x000fea0003800000 */
.L_x_146:
        /* <DEDUP_REMOVED lines=13> */
.L_x_149:
[----:B------:R-:W-:Y:S05]  /*11d50*/  BSYNC B1 ;  /* 0x0000000000017941 */ /* 0x000fea0003800000 */
.L_x_148:
        /* <DEDUP_REMOVED lines=13> */
.L_x_151:
[----:B------:R-:W-:Y:S05]  /*11e30*/  BSYNC B1 ;  /* 0x0000000000017941 */ /* 0x000fea0003800000 */
.L_x_150:
        /* <DEDUP_REMOVED lines=13> */
.L_x_153:
[----:B------:R-:W-:Y:S05]  /*11f10*/  BSYNC B1 ;  /* 0x0000000000017941 */ /* 0x000fea0003800000 */
.L_x_152:
        /* <DEDUP_REMOVED lines=13> */
.L_x_155:
[----:B------:R-:W-:Y:S05]  /*11ff0*/  BSYNC B1 ;  /* 0x0000000000017941 */ /* 0x000fea0003800000 */
.L_x_154:
        /* <DEDUP_REMOVED lines=13> */
.L_x_157:
[----:B------:R-:W-:Y:S05]  /*120d0*/  BSYNC B1 ;  /* 0x0000000000017941 */ /* 0x000fea0003800000 */
.L_x_156:
        /* <DEDUP_REMOVED lines=13> */
.L_x_159:
[----:B------:R-:W-:Y:S05]  /*121b0*/  BSYNC B1 ;  /* 0x0000000000017941 */ /* 0x000fea0003800000 */
.L_x_158:
        /* <DEDUP_REMOVED lines=13> */
.L_x_161:
[----:B------:R-:W-:Y:S05]  /*12290*/  BSYNC B1 ;  /* 0x0000000000017941 */ /* 0x000fea0003800000 */
.L_x_160:
        /* <DEDUP_REMOVED lines=13> */
.L_x_163:
[----:B------:R-:W-:Y:S05]  /*12370*/  BSYNC B1 ;  /* 0x0000000000017941 */ /* 0x000fea0003800000 */
.L_x_162:
        /* <DEDUP_REMOVED lines=13> */
.L_x_165:
[----:B------:R-:W-:Y:S05]  /*12450*/  BSYNC B1 ;  /* 0x0000000000017941 */ /* 0x000fea0003800000 */
.L_x_164:
        /* <DEDUP_REMOVED lines=13> */
.L_x_167:
[----:B------:R-:W-:Y:S05]  /*12530*/  BSYNC B1 ;  /* 0x0000000000017941 */ /* 0x000fea0003800000 */
.L_x_166:
        /* <DEDUP_REMOVED lines=13> */
.L_x_169:
[----:B------:R-:W-:Y:S05]  /*12610*/  BSYNC B1 ;  /* 0x0000000000017941 */ /* 0x000fea0003800000 */
.L_x_168:
        /* <DEDUP_REMOVED lines=13> */
.L_x_171:
[----:B------:R-:W-:Y:S05]  /*126f0*/  BSYNC B1 ;  /* 0x0000000000017941 */ /* 0x000fea0003800000 */
.L_x_170:
        /* <DEDUP_REMOVED lines=13> */
.L_x_173:
[----:B------:R-:W-:Y:S05]  /*127d0*/  BSYNC B1 ;  /* 0x0000000000017941 */ /* 0x000fea0003800000 */
.L_x_172:
        /* <DEDUP_REMOVED lines=13> */
.L_x_175:
[----:B------:R-:W-:Y:S05]  /*128b0*/  BSYNC B1 ;  /* 0x0000000000017941 */ /* 0x000fea0003800000 */
.L_x_174:
        /* <DEDUP_REMOVED lines=13> */
.L_x_177:
[----:B------:R-:W-:Y:S05]  /*12990*/  BSYNC B1 ;  /* 0x0000000000017941 */ /* 0x000fea0003800000 */
.L_x_176:
        /* <DEDUP_REMOVED lines=13> */
.L_x_179:
[----:B------:R-:W-:Y:S05]  /*12a70*/  BSYNC B1 ;  /* 0x0000000000017941 */ /* 0x000fea0003800000 */
.L_x_178:
        /* <DEDUP_REMOVED lines=13> */
.L_x_181:
[----:B------:R-:W-:Y:S05]  /*12b50*/  BSYNC B1 ;  /* 0x0000000000017941 */ /* 0x000fea0003800000 */
.L_x_180:
        /* <DEDUP_REMOVED lines=13> */
.L_x_183:
[----:B------:R-:W-:Y:S05]  /*12c30*/  BSYNC B1 ;  /* 0x0000000000017941 */ /* 0x000fea0003800000 */
.L_x_182:
        /* <DEDUP_REMOVED lines=13> */
.L_x_185:
[----:B------:R-:W-:Y:S05]  /*12d10*/  BSYNC B1 ;  /* 0x0000000000017941 */ /* 0x000fea0003800000 */
.L_x_184:
        /* <DEDUP_REMOVED lines=13> */
.L_x_187:
[----:B------:R-:W-:Y:S05]  /*12df0*/  BSYNC B1 ;  /* 0x0000000000017941 */ /* 0x000fea0003800000 */
.L_x_186:
        /* <DEDUP_REMOVED lines=13> */
.L_x_189:
[----:B------:R-:W-:Y:S05]  /*12ed0*/  BSYNC B1 ;  /* 0x0000000000017941 */ /* 0x000fea0003800000 */
.L_x_188:
        /* <DEDUP_REMOVED lines=13> */
.L_x_191:
[----:B------:R-:W-:Y:S05]  /*12fb0*/  BSYNC B1 ;  /* 0x0000000000017941 */ /* 0x000fea0003800000 */
.L_x_190:
        /* <DEDUP_REMOVED lines=13> */
.L_x_193:
[----:B------:R-:W-:Y:S05]  /*13090*/  BSYNC B1 ;  /* 0x0000000000017941 */ /* 0x000fea0003800000 */
.L_x_192:
        /* <DEDUP_REMOVED lines=13> */
.L_x_195:
[----:B------:R-:W-:Y:S05]  /*13170*/  BSYNC B1 ;  /* 0x0000000000017941 */ /* 0x000fea0003800000 */
.L_x_194:
        /* <DEDUP_REMOVED lines=13> */
.L_x_197:
[----:B------:R-:W-:Y:S05]  /*13250*/  BSYNC B1 ;  /* 0x0000000000017941 */ /* 0x000fea0003800000 */
.L_x_196:
        /* <DEDUP_REMOVED lines=13> */
.L_x_199:
[----:B------:R-:W-:Y:S05]  /*13330*/  BSYNC B1 ;  /* 0x0000000000017941 */ /* 0x000fea0003800000 */
.L_x_198:
        /* <DEDUP_REMOVED lines=13> */
.L_x_201:
[----:B------:R-:W-:Y:S05]  /*13410*/  BSYNC B1 ;  /* 0x0000000000017941 */ /* 0x000fea0003800000 */
.L_x_200:
        /* <DEDUP_REMOVED lines=13> */
.L_x_203:
[----:B------:R-:W-:Y:S05]  /*134f0*/  BSYNC B1 ;  /* 0x0000000000017941 */ /* 0x000fea0003800000 */
.L_x_202:
        /* <DEDUP_REMOVED lines=13> */
.L_x_205:
[----:B------:R-:W-:Y:S05]  /*135d0*/  BSYNC B1 ;  /* 0x0000000000017941 */ /* 0x000fea0003800000 */
.L_x_204:
        /* <DEDUP_REMOVED lines=13> */
.L_x_207:
[----:B------:R-:W-:Y:S05]  /*136b0*/  BSYNC B1 ;  /* 0x0000000000017941 */ /* 0x000fea0003800000 */
.L_x_206:
        /* <DEDUP_REMOVED lines=13> */
.L_x_209:
[----:B------:R-:W-:Y:S05]  /*13790*/  BSYNC B1 ;  /* 0x0000000000017941 */ /* 0x000fea0003800000 */
.L_x_208:
        /* <DEDUP_REMOVED lines=13> */
.L_x_211:
[----:B------:R-:W-:Y:S05]  /*13870*/  BSYNC B1 ;  /* 0x0000000000017941 */ /* 0x000fea0003800000 */
.L_x_210:
        /* <DEDUP_REMOVED lines=13> */
.L_x_213:
[----:B------:R-:W-:Y:S05]  /*13950*/  BSYNC B1 ;  /* 0x0000000000017941 */ /* 0x000fea0003800000 */
.L_x_212:
        /* <DEDUP_REMOVED lines=13> */
.L_x_215:
[----:B------:R-:W-:Y:S05]  /*13a30*/  BSYNC B1 ;  /* 0x0000000000017941 */ /* 0x000fea0003800000 */
.L_x_214:
        /* <DEDUP_REMOVED lines=13> */
.L_x_217:
[----:B------:R-:W-:Y:S05]  /*13b10*/  BSYNC B1 ;  /* 0x0000000000017941 */ /* 0x000fea0003800000 */
.L_x_216:
        /* <DEDUP_REMOVED lines=13> */
.L_x_219:
[----:B------:R-:W-:Y:S05]  /*13bf0*/  BSYNC B1 ;  /* 0x0000000000017941 */ /* 0x000fea0003800000 */
.L_x_218:
        /* <DEDUP_REMOVED lines=13> */
.L_x_221:
[----:B------:R-:W-:Y:S05]  /*13cd0*/  BSYNC B1 ;  /* 0x0000000000017941 */ /* 0x000fea0003800000 */
.L_x_220:
        /* <DEDUP_REMOVED lines=13> */
.L_x_223:
[----:B------:R-:W-:Y:S05]  /*13db0*/  BSYNC B1 ;  /* 0x0000000000017941 */ /* 0x000fea0003800000 */
.L_x_222:
        /* <DEDUP_REMOVED lines=13> */
.L_x_225:
[----:B------:R-:W-:Y:S05]  /*13e90*/  BSYNC B1 ;  /* 0x0000000000017941 */ /* 0x000fea0003800000 */
.L_x_224:
        /* <DEDUP_REMOVED lines=13> */
.L_x_227:
[----:B------:R-:W-:Y:S05]  /*13f70*/  BSYNC B1 ;  /* 0x0000000000017941 */ /* 0x000fea0003800000 */
.L_x_226:
        /* <DEDUP_REMOVED lines=13> */
.L_x_229:
[----:B------:R-:W-:Y:S05]  /*14050*/  BSYNC B1 ;  /* 0x0000000000017941 */ /* 0x000fea0003800000 */
.L_x_228:
        /* <DEDUP_REMOVED lines=13> */
.L_x_231:
[----:B------:R-:W-:Y:S05]  /*14130*/  BSYNC B1 ;  /* 0x0000000000017941 */ /* 0x000fea0003800000 */
.L_x_230:
        /* <DEDUP_REMOVED lines=13> */
.L_x_233:
[----:B------:R-:W-:Y:S05]  /*14210*/  BSYNC B1 ;  /* 0x0000000000017941 */ /* 0x000fea0003800000 */
.L_x_232:
        /* <DEDUP_REMOVED lines=13> */
.L_x_235:
[----:B------:R-:W-:Y:S05]  /*142f0*/  BSYNC B1 ;  /* 0x0000000000017941 */ /* 0x000fea0003800000 */
.L_x_234:
        /* <DEDUP_REMOVED lines=13> */
.L_x_237:
[----:B------:R-:W-:Y:S05]  /*143d0*/  BSYNC B1 ;  /* 0x0000000000017941 */ /* 0x000fea0003800000 */
.L_x_236:
        /* <DEDUP_REMOVED lines=13> */
.L_x_239:
[----:B------:R-:W-:Y:S05]  /*144b0*/  BSYNC B1 ;  /* 0x0000000000017941 */ /* 0x000fea0003800000 */
.L_x_238:
        /* <DEDUP_REMOVED lines=13> */
.L_x_241:
[----:B------:R-:W-:Y:S05]  /*14590*/  BSYNC B1 ;  /* 0x0000000000017941 */ /* 0x000fea0003800000 */
.L_x_240:
        /* <DEDUP_REMOVED lines=13> */
.L_x_243:
[----:B------:R-:W-:Y:S05]  /*14670*/  BSYNC B1 ;  /* 0x0000000000017941 */ /* 0x000fea0003800000 */
.L_x_242:
        /* <DEDUP_REMOVED lines=13> */
.L_x_245:
[----:B------:R-:W-:Y:S05]  /*14750*/  BSYNC B1 ;  /* 0x0000000000017941 */ /* 0x000fea0003800000 */
.L_x_244:
        /* <DEDUP_REMOVED lines=13> */
.L_x_247:
[----:B------:R-:W-:Y:S05]  /*14830*/  BSYNC B1 ;  /* 0x0000000000017941 */ /* 0x000fea0003800000 */
.L_x_246:
        /* <DEDUP_REMOVED lines=13> */
.L_x_249:
[----:B------:R-:W-:Y:S05]  /*14910*/  BSYNC B1 ;  /* 0x0000000000017941 */ /* 0x000fea0003800000 */
.L_x_248:
        /* <DEDUP_REMOVED lines=13> */
.L_x_251:
[----:B------:R-:W-:Y:S05]  /*149f0*/  BSYNC B1 ;  /* 0x0000000000017941 */ /* 0x000fea0003800000 */
.L_x_250:
        /* <DEDUP_REMOVED lines=13> */
.L_x_253:
[----:B------:R-:W-:Y:S05]  /*14ad0*/  BSYNC B1 ;  /* 0x0000000000017941 */ /* 0x000fea0003800000 */
.L_x_252:
        /* <DEDUP_REMOVED lines=13> */
.L_x_255:
[----:B------:R-:W-:Y:S05]  /*14bb0*/  BSYNC B1 ;  /* 0x0000000000017941 */ /* 0x000fea0003800000 */
.L_x_254:
        /* <DEDUP_REMOVED lines=13> */
.L_x_257:
[----:B------:R-:W-:Y:S05]  /*14c90*/  BSYNC B1 ;  /* 0x0000000000017941 */ /* 0x000fea0003800000 */
.L_x_256:
        /* <DEDUP_REMOVED lines=13> */
.L_x_259:
[----:B------:R-:W-:Y:S05]  /*14d70*/  BSYNC B1 ;  /* 0x0000000000017941 */ /* 0x000fea0003800000 */
.L_x_258:
        /* <DEDUP_REMOVED lines=13> */
.L_x_261:
[----:B------:R-:W-:Y:S05]  /*14e50*/  BSYNC B1 ;  /* 0x0000000000017941 */ /* 0x000fea0003800000 */
.L_x_260:
        /* <DEDUP_REMOVED lines=13> */
.L_x_263:
[----:B------:R-:W-:Y:S05]  /*14f30*/  BSYNC B1 ;  /* 0x0000000000017941 */ /* 0x000fea0003800000 */
.L_x_262:
        /* <DEDUP_REMOVED lines=13> */
.L_x_265:
[----:B------:R-:W-:Y:S05]  /*15010*/  BSYNC B1 ;  /* 0x0000000000017941 */ /* 0x000fea0003800000 */
.L_x_264:
        /* <DEDUP_REMOVED lines=13> */
.L_x_267:
[----:B------:R-:W-:Y:S05]  /*150f0*/  BSYNC B1 ;  /* 0x0000000000017941 */ /* 0x000fea0003800000 */
.L_x_266:
        /* <DEDUP_REMOVED lines=13> */
.L_x_269:
[----:B------:R-:W-:Y:S05]  /*151d0*/  BSYNC B1 ;  /* 0x0000000000017941 */ /* 0x000fea0003800000 */
.L_x_268:
        /* <DEDUP_REMOVED lines=13> */
.L_x_271:
[----:B------:R-:W-:Y:S05]  /*152b0*/  BSYNC B1 ;  /* 0x0000000000017941 */ /* 0x000fea0003800000 */
.L_x_270:
        /* <DEDUP_REMOVED lines=13> */
.L_x_273:
[----:B------:R-:W-:Y:S05]  /*15390*/  BSYNC B1 ;  /* 0x0000000000017941 */ /* 0x000fea0003800000 */
.L_x_272:
        /* <DEDUP_REMOVED lines=13> */
.L_x_275:
[----:B------:R-:W-:Y:S05]  /*15470*/  BSYNC B1 ;  /* 0x0000000000017941 */ /* 0x000fea0003800000 */
.L_x_274:
        /* <DEDUP_REMOVED lines=13> */
.L_x_277:
[----:B------:R-:W-:Y:S05]  /*15550*/  BSYNC B1 ;  /* 0x0000000000017941 */ /* 0x000fea0003800000 */
.L_x_276:
        /* <DEDUP_REMOVED lines=13> */
.L_x_279:
[----:B------:R-:W-:Y:S05]  /*15630*/  BSYNC B1 ;  /* 0x0000000000017941 */ /* 0x000fea0003800000 */
.L_x_278:
        /* <DEDUP_REMOVED lines=13> */
.L_x_281:
[----:B------:R-:W-:Y:S05]  /*15710*/  BSYNC B1 ;  /* 0x0000000000017941 */ /* 0x000fea0003800000 */
.L_x_280:
        /* <DEDUP_REMOVED lines=13> */
.L_x_283:
[----:B------:R-:W-:Y:S05]  /*157f0*/  BSYNC B1 ;  /* 0x0000000000017941 */ /* 0x000fea0003800000 */
.L_x_282:
        /* <DEDUP_REMOVED lines=13> */
.L_x_285:
[----:B------:R-:W-:Y:S05]  /*158d0*/  BSYNC B1 ;  /* 0x0000000000017941 */ /* 0x000fea0003800000 */
.L_x_284:
        /* <DEDUP_REMOVED lines=13> */
.L_x_287:
[----:B------:R-:W-:Y:S05]  /*159b0*/  BSYNC B1 ;  /* 0x0000000000017941 */ /* 0x000fea0003800000 */
.L_x_286:
        /* <DEDUP_REMOVED lines=13> */
.L_x_289:
[----:B------:R-:W-:Y:S05]  /*15a90*/  BSYNC B1 ;  /* 0x0000000000017941 */ /* 0x000fea0003800000 */
.L_x_288:
        /* <DEDUP_REMOVED lines=13> */
.L_x_291:
[----:B------:R-:W-:Y:S05]  /*15b70*/  BSYNC B1 ;  /* 0x0000000000017941 */ /* 0x000fea0003800000 */
.L_x_290:
        /* <DEDUP_REMOVED lines=13> */
.L_x_293:
[----:B------:R-:W-:Y:S05]  /*15c50*/  BSYNC B1 ;  /* 0x0000000000017941 */ /* 0x000fea0003800000 */
.L_x_292:
        /* <DEDUP_REMOVED lines=13> */
.L_x_295:
[----:B------:R-:W-:Y:S05]  /*15d30*/  BSYNC B1 ;  /* 0x0000000000017941 */ /* 0x000fea0003800000 */
.L_x_294:
        /* <DEDUP_REMOVED lines=13> */
.L_x_297:
[----:B------:R-:W-:Y:S05]  /*15e10*/  BSYNC B1 ;  /* 0x0000000000017941 */ /* 0x000fea0003800000 */
.L_x_296:
        /* <DEDUP_REMOVED lines=13> */
.L_x_299:
[----:B------:R-:W-:Y:S05]  /*15ef0*/  BSYNC B1 ;  /* 0x0000000000017941 */ /* 0x000fea0003800000 */
.L_x_298:
        /* <DEDUP_REMOVED lines=13> */
.L_x_301:
[----:B------:R-:W-:Y:S05]  /*15fd0*/  BSYNC B1 ;  /* 0x0000000000017941 */ /* 0x000fea0003800000 */
.L_x_300:
        /* <DEDUP_REMOVED lines=13> */
.L_x_303:
[----:B------:R-:W-:Y:S05]  /*160b0*/  BSYNC B1 ;  /* 0x0000000000017941 */ /* 0x000fea0003800000 */
.L_x_302:
        /* <DEDUP_REMOVED lines=13> */
.L_x_305:
[----:B------:R-:W-:Y:S05]  /*16190*/  BSYNC B1 ;  /* 0x0000000000017941 */ /* 0x000fea0003800000 */
.L_x_304:
        /* <DEDUP_REMOVED lines=13> */
.L_x_307:
[----:B------:R-:W-:Y:S05]  /*16270*/  BSYNC B1 ;  /* 0x0000000000017941 */ /* 0x000fea0003800000 */
.L_x_306:
        /* <DEDUP_REMOVED lines=13> */
.L_x_309:
[----:B------:R-:W-:Y:S05]  /*16350*/  BSYNC B1 ;  /* 0x0000000000017941 */ /* 0x000fea0003800000 */
.L_x_308:
        /* <DEDUP_REMOVED lines=13> */
.L_x_311:
[----:B------:R-:W-:Y:S05]  /*16430*/  BSYNC B1 ;  /* 0x0000000000017941 */ /* 0x000fea0003800000 */
.L_x_310:
        /* <DEDUP_REMOVED lines=13> */
.L_x_313:
[----:B------:R-:W-:Y:S05]  /*16510*/  BSYNC B1 ;  /* 0x0000000000017941 */ /* 0x000fea0003800000 */
.L_x_312:
        /* <DEDUP_REMOVED lines=13> */
.L_x_315:
[----:B------:R-:W-:Y:S05]  /*165f0*/  BSYNC B1 ;  /* 0x0000000000017941 */ /* 0x000fea0003800000 */
.L_x_314:
        /* <DEDUP_REMOVED lines=13> */
.L_x_317:
[----:B------:R-:W-:Y:S05]  /*166d0*/  BSYNC B1 ;  /* 0x0000000000017941 */ /* 0x000fea0003800000 */
.L_x_316:
        /* <DEDUP_REMOVED lines=13> */
.L_x_319:
[----:B------:R-:W-:Y:S05]  /*167b0*/  BSYNC B1 ;  /* 0x0000000000017941 */ /* 0x000fea0003800000 */
.L_x_318:
        /* <DEDUP_REMOVED lines=13> */
.L_x_321:
[----:B------:R-:W-:Y:S05]  /*16890*/  BSYNC B1 ;  /* 0x0000000000017941 */ /* 0x000fea0003800000 */
.L_x_320:
        /* <DEDUP_REMOVED lines=13> */
.L_x_323:
[----:B------:R-:W-:Y:S05]  /*16970*/  BSYNC B1 ;  /* 0x0000000000017941 */ /* 0x000fea0003800000 */
.L_x_322:
        /* <DEDUP_REMOVED lines=13> */
.L_x_325:
[----:B------:R-:W-:Y:S05]  /*16a50*/  BSYNC B1 ;  /* 0x0000000000017941 */ /* 0x000fea0003800000 */
.L_x_324:
        /* <DEDUP_REMOVED lines=13> */
.L_x_327:
[----:B------:R-:W-:Y:S05]  /*16b30*/  BSYNC B1 ;  /* 0x0000000000017941 */ /* 0x000fea0003800000 */
.L_x_326:
        /* <DEDUP_REMOVED lines=13> */
.L_x_329:
[----:B------:R-:W-:Y:S05]  /*16c10*/  BSYNC B1 ;  /* 0x0000000000017941 */ /* 0x000fea0003800000 */
.L_x_328:
        /* <DEDUP_REMOVED lines=13> */
.L_x_331:
[----:B------:R-:W-:Y:S05]  /*16cf0*/  BSYNC B1 ;  /* 0x0000000000017941 */ /* 0x000fea0003800000 */
.L_x_330:
        /* <DEDUP_REMOVED lines=13> */
.L_x_333:
[----:B------:R-:W-:Y:S05]  /*16dd0*/  BSYNC B1 ;  /* 0x0000000000017941 */ /* 0x000fea0003800000 */
.L_x_332:
        /* <DEDUP_REMOVED lines=13> */
.L_x_335:
[----:B------:R-:W-:Y:S05]  /*16eb0*/  BSYNC B1 ;  /* 0x0000000000017941 */ /* 0x000fea0003800000 */
.L_x_334:
        /* <DEDUP_REMOVED lines=13> */
.L_x_337:
[----:B------:R-:W-:Y:S05]  /*16f90*/  BSYNC B1 ;  /* 0x0000000000017941 */ /* 0x000fea0003800000 */
.L_x_336:
        /* <DEDUP_REMOVED lines=13> */
.L_x_339:
[----:B------:R-:W-:Y:S05]  /*17070*/  BSYNC B1 ;  /* 0x0000000000017941 */ /* 0x000fea0003800000 */
.L_x_338:
        /* <DEDUP_REMOVED lines=13> */
.L_x_341:
[----:B------:R-:W-:Y:S05]  /*17150*/  BSYNC B1 ;  /* 0x0000000000017941 */ /* 0x000fea0003800000 */
.L_x_340:
        /* <DEDUP_REMOVED lines=13> */
.L_x_343:
[----:B------:R-:W-:Y:S05]  /*17230*/  BSYNC B1 ;  /* 0x0000000000017941 */ /* 0x000fea0003800000 */
.L_x_342:
        /* <DEDUP_REMOVED lines=13> */
.L_x_345:
[----:B------:R-:W-:Y:S05]  /*17310*/  BSYNC B1 ;  /* 0x0000000000017941 */ /* 0x000fea0003800000 */
.L_x_344:
        /* <DEDUP_REMOVED lines=13> */
.L_x_347:
[----:B------:R-:W-:Y:S05]  /*173f0*/  BSYNC B1 ;  /* 0x0000000000017941 */ /* 0x000fea0003800000 */
.L_x_346:
        /* <DEDUP_REMOVED lines=13> */
.L_x_349:
[----:B------:R-:W-:Y:S05]  /*174d0*/  BSYNC B1 ;  /* 0x0000000000017941 */ /* 0x000fea0003800000 */
.L_x_348:
        /* <DEDUP_REMOVED lines=13> */
.L_x_351:
[----:B------:R-:W-:Y:S05]  /*175b0*/  BSYNC B1 ;  /* 0x0000000000017941 */ /* 0x000fea0003800000 */
.L_x_350:
        /* <DEDUP_REMOVED lines=13> */
.L_x_353:
[----:B------:R-:W-:Y:S05]  /*17690*/  BSYNC B1 ;  /* 0x0000000000017941 */ /* 0x000fea0003800000 */
.L_x_352:
        /* <DEDUP_REMOVED lines=13> */
.L_x_355:
[----:B------:R-:W-:Y:S05]  /*17770*/  BSYNC B1 ;  /* 0x0000000000017941 */ /* 0x000fea0003800000 */
.L_x_354:
        /* <DEDUP_REMOVED lines=13> */
.L_x_357:
[----:B------:R-:W-:Y:S05]  /*17850*/  BSYNC B1 ;  /* 0x0000000000017941 */ /* 0x000fea0003800000 */
.L_x_356:
        /* <DEDUP_REMOVED lines=13> */
.L_x_359:
[----:B------:R-:W-:Y:S05]  /*17930*/  BSYNC B1 ;  /* 0x0000000000017941 */ /* 0x000fea0003800000 */
.L_x_358:
        /* <DEDUP_REMOVED lines=13> */
.L_x_361:
[----:B------:R-:W-:Y:S05]  /*17a10*/  BSYNC B1 ;  /* 0x0000000000017941 */ /* 0x000fea0003800000 */
.L_x_360:
        /* <DEDUP_REMOVED lines=13> */
.L_x_363:
[----:B------:R-:W-:Y:S05]  /*17af0*/  BSYNC B1 ;  /* 0x0000000000017941 */ /* 0x000fea0003800000 */
.L_x_362:
        /* <DEDUP_REMOVED lines=13> */
.L_x_365:
[----:B------:R-:W-:Y:S05]  /*17bd0*/  BSYNC B1 ;  /* 0x0000000000017941 */ /* 0x000fea0003800000 */
.L_x_364:
        /* <DEDUP_REMOVED lines=13> */
.L_x_367:
[----:B------:R-:W-:Y:S05]  /*17cb0*/  BSYNC B1 ;  /* 0x0000000000017941 */ /* 0x000fea0003800000 */
.L_x_366:
        /* <DEDUP_REMOVED lines=13> */
.L_x_369:
[----:B------:R-:W-:Y:S05]  /*17d90*/  BSYNC B1 ;  /* 0x0000000000017941 */ /* 0x000fea0003800000 */
.L_x_368:
        /* <DEDUP_REMOVED lines=13> */
.L_x_371:
[----:B------:R-:W-:Y:S05]  /*17e70*/  BSYNC B1 ;  /* 0x0000000000017941 */ /* 0x000fea0003800000 */
.L_x_370:
        /* <DEDUP_REMOVED lines=13> */
.L_x_373:
[----:B------:R-:W-:Y:S05]  /*17f50*/  BSYNC B1 ;  /* 0x0000000000017941 */ /* 0x000fea0003800000 */
.L_x_372:
        /* <DEDUP_REMOVED lines=13> */
.L_x_375:
[----:B------:R-:W-:Y:S05]  /*18030*/  BSYNC B1 ;  /* 0x0000000000017941 */ /* 0x000fea0003800000 */
.L_x_374:
        /* <DEDUP_REMOVED lines=13> */
.L_x_377:
[----:B------:R-:W-:Y:S05]  /*18110*/  BSYNC B1 ;  /* 0x0000000000017941 */ /* 0x000fea0003800000 */
.L_x_376:
        /* <DEDUP_REMOVED lines=13> */
.L_x_379:
[----:B------:R-:W-:Y:S05]  /*181f0*/  BSYNC B1 ;  /* 0x0000000000017941 */ /* 0x000fea0003800000 */
.L_x_378:
        /* <DEDUP_REMOVED lines=13> */
.L_x_381:
[----:B------:R-:W-:Y:S05]  /*182d0*/  BSYNC B1 ;  /* 0x0000000000017941 */ /* 0x000fea0003800000 */
.L_x_380:
        /* <DEDUP_REMOVED lines=13> */
.L_x_383:
[----:B------:R-:W-:Y:S05]  /*183b0*/  BSYNC B1 ;  /* 0x0000000000017941 */ /* 0x000fea0003800000 */
.L_x_382:
        /* <DEDUP_REMOVED lines=13> */
.L_x_385:
[----:B------:R-:W-:Y:S05]  /*18490*/  BSYNC B1 ;  /* 0x0000000000017941 */ /* 0x000fea0003800000 */
.L_x_384:
        /* <DEDUP_REMOVED lines=13> */
.L_x_387:
[----:B------:R-:W-:Y:S05]  /*18570*/  BSYNC B1 ;  /* 0x0000000000017941 */ /* 0x000fea0003800000 */
.L_x_386:
        /* <DEDUP_REMOVED lines=13> */
.L_x_389:
[----:B------:R-:W-:Y:S05]  /*18650*/  BSYNC B1 ;  /* 0x0000000000017941 */ /* 0x000fea0003800000 */
.L_x_388:
        /* <DEDUP_REMOVED lines=13> */
.L_x_391:
[----:B------:R-:W-:Y:S05]  /*18730*/  BSYNC B1 ;  /* 0x0000000000017941 */ /* 0x000fea0003800000 */
.L_x_390:
        /* <DEDUP_REMOVED lines=13> */
.L_x_393:
[----:B------:R-:W-:Y:S05]  /*18810*/  BSYNC B1 ;  /* 0x0000000000017941 */ /* 0x000fea0003800000 */
.L_x_392:
        /* <DEDUP_REMOVED lines=13> */
.L_x_395:
[----:B------:R-:W-:Y:S05]  /*188f0*/  BSYNC B1 ;  /* 0x0000000000017941 */ /* 0x000fea0003800000 */
.L_x_394:
        /* <DEDUP_REMOVED lines=13> */
.L_x_397:
[----:B------:R-:W-:Y:S05]  /*189d0*/  BSYNC B1 ;  /* 0x0000000000017941 */ /* 0x000fea0003800000 */
.L_x_396:
        /* <DEDUP_REMOVED lines=13> */
.L_x_399:
[----:B------:R-:W-:Y:S05]  /*18ab0*/  BSYNC B1 ;  /* 0x0000000000017941 */ /* 0x000fea0003800000 */
.L_x_398:
        /* <DEDUP_REMOVED lines=13> */
.L_x_401:
[----:B------:R-:W-:Y:S05]  /*18b90*/  BSYNC B1 ;  /* 0x0000000000017941 */ /* 0x000fea0003800000 */
.L_x_400:
        /* <DEDUP_REMOVED lines=13> */
.L_x_403:
[----:B------:R-:W-:Y:S05]  /*18c70*/  BSYNC B1 ;  /* 0x0000000000017941 */ /* 0x000fea0003800000 */
.L_x_402:
        /* <DEDUP_REMOVED lines=13> */
.L_x_405:
[----:B------:R-:W-:Y:S05]  /*18d50*/  BSYNC B1 ;  /* 0x0000000000017941 */ /* 0x000fea0003800000 */
.L_x_404:
        /* <DEDUP_REMOVED lines=13> */
.L_x_407:
[----:B------:R-:W-:Y:S05]  /*18e30*/  BSYNC B1 ;  /* 0x0000000000017941 */ /* 0x000fea0003800000 */
.L_x_406:
        /* <DEDUP_REMOVED lines=13> */
.L_x_409:
[----:B------:R-:W-:Y:S05]  /*18f10*/  BSYNC B1 ;  /* 0x0000000000017941 */ /* 0x000fea0003800000 */
.L_x_408:
        /* <DEDUP_REMOVED lines=13> */
.L_x_411:
[----:B------:R-:W-:Y:S05]  /*18ff0*/  BSYNC B1 ;  /* 0x0000000000017941 */ /* 0x000fea0003800000 */
.L_x_410:
        /* <DEDUP_REMOVED lines=13> */
.L_x_413:
[----:B------:R-:W-:Y:S05]  /*190d0*/  BSYNC B1 ;  /* 0x0000000000017941 */ /* 0x000fea0003800000 */
.L_x_412:
        /* <DEDUP_REMOVED lines=13> */
.L_x_415:
[----:B------:R-:W-:Y:S05]  /*191b0*/  BSYNC B1 ;  /* 0x0000000000017941 */ /* 0x000fea0003800000 */
.L_x_414:
        /* <DEDUP_REMOVED lines=13> */
.L_x_417:
[----:B------:R-:W-:Y:S05]  /*19290*/  BSYNC B1 ;  /* 0x0000000000017941 */ /* 0x000fea0003800000 */
.L_x_416:
        /* <DEDUP_REMOVED lines=13> */
.L_x_419:
[----:B------:R-:W-:Y:S05]  /*19370*/  BSYNC B1 ;  /* 0x0000000000017941 */ /* 0x000fea0003800000 */
.L_x_418:
        /* <DEDUP_REMOVED lines=13> */
.L_x_421:
[----:B------:R-:W-:Y:S05]  /*19450*/  BSYNC B1 ;  /* 0x0000000000017941 */ /* 0x000fea0003800000 */
.L_x_420:
        /* <DEDUP_REMOVED lines=13> */
.L_x_423:
[----:B------:R-:W-:Y:S05]  /*19530*/  BSYNC B1 ;  /* 0x0000000000017941 */ /* 0x000fea0003800000 */
.L_x_422:
        /* <DEDUP_REMOVED lines=13> */
.L_x_425:
[----:B------:R-:W-:Y:S05]  /*19610*/  BSYNC B1 ;  /* 0x0000000000017941 */ /* 0x000fea0003800000 */
.L_x_424:
        /* <DEDUP_REMOVED lines=13> */
.L_x_427:
[----:B------:R-:W-:Y:S05]  /*196f0*/  BSYNC B1 ;  /* 0x0000000000017941 */ /* 0x000fea0003800000 */
.L_x_426:
        /* <DEDUP_REMOVED lines=13> */
.L_x_429:
[----:B------:R-:W-:Y:S05]  /*197d0*/  BSYNC B1 ;  /* 0x0000000000017941 */ /* 0x000fea0003800000 */
.L_x_428:
        /* <DEDUP_REMOVED lines=13> */
.L_x_431:
[----:B------:R-:W-:Y:S05]  /*198b0*/  BSYNC B1 ;  /* 0x0000000000017941 */ /* 0x000fea0003800000 */
.L_x_430:
        /* <DEDUP_REMOVED lines=13> */
.L_x_433:
[----:B------:R-:W-:Y:S05]  /*19990*/  BSYNC B1 ;  /* 0x0000000000017941 */ /* 0x000fea0003800000 */
.L_x_432:
        /* <DEDUP_REMOVED lines=13> */
.L_x_435:
[----:B------:R-:W-:Y:S05]  /*19a70*/  BSYNC B1 ;  /* 0x0000000000017941 */ /* 0x000fea0003800000 */
.L_x_434:
        /* <DEDUP_REMOVED lines=13> */
.L_x_437:
[----:B------:R-:W-:Y:S05]  /*19b50*/  BSYNC B1 ;  /* 0x0000000000017941 */ /* 0x000fea0003800000 */
.L_x_436:
        /* <DEDUP_REMOVED lines=13> */
.L_x_439:
[----:B------:R-:W-:Y:S05]  /*19c30*/  BSYNC B1 ;  /* 0x0000000000017941 */ /* 0x000fea0003800000 */
.L_x_438:
        /* <DEDUP_REMOVED lines=13> */
.L_x_441:
[----:B------:R-:W-:Y:S05]  /*19d10*/  BSYNC B1 ;  /* 0x0000000000017941 */ /* 0x000fea0003800000 */
.L_x_440:
        /* <DEDUP_REMOVED lines=13> */
.L_x_443:
[----:B------:R-:W-:Y:S05]  /*19df0*/  BSYNC B1 ;  /* 0x0000000000017941 */ /* 0x000fea0003800000 */
.L_x_442:
        /* <DEDUP_REMOVED lines=13> */
.L_x_445:
[----:B------:R-:W-:Y:S05]  /*19ed0*/  BSYNC B1 ;  /* 0x0000000000017941 */ /* 0x000fea0003800000 */
.L_x_444:
        /* <DEDUP_REMOVED lines=13> */
.L_x_447:
[----:B------:R-:W-:Y:S05]  /*19fb0*/  BSYNC B1 ;  /* 0x0000000000017941 */ /* 0x000fea0003800000 */
.L_x_446:
        /* <DEDUP_REMOVED lines=13> */
.L_x_449:
[----:B------:R-:W-:Y:S05]  /*1a090*/  BSYNC B1 ;  /* 0x0000000000017941 */ /* 0x000fea0003800000 */
.L_x_448:
        /* <DEDUP_REMOVED lines=13> */
.L_x_451:
[----:B------:R-:W-:Y:S05]  /*1a170*/  BSYNC B1 ;  /* 0x0000000000017941 */ /* 0x000fea0003800000 */
.L_x_450:
        /* <DEDUP_REMOVED lines=13> */
.L_x_453:
[----:B------:R-:W-:Y:S05]  /*1a250*/  BSYNC B1 ;  /* 0x0000000000017941 */ /* 0x000fea0003800000 */
.L_x_452:
        /* <DEDUP_REMOVED lines=13> */
.L_x_455:
[----:B------:R-:W-:Y:S05]  /*1a330*/  BSYNC B1 ;  /* 0x0000000000017941 */ /* 0x000fea0003800000 */
.L_x_454:
        /* <DEDUP_REMOVED lines=13> */
.L_x_457:
[----:B------:R-:W-:Y:S05]  /*1a410*/  BSYNC B1 ;  /* 0x0000000000017941 */ /* 0x000fea0003800000 */
.L_x_456:
        /* <DEDUP_REMOVED lines=13> */
.L_x_459:
[----:B------:R-:W-:Y:S05]  /*1a4f0*/  BSYNC B1 ;  /* 0x0000000000017941 */ /* 0x000fea0003800000 */
.L_x_458:
        /* <DEDUP_REMOVED lines=13> */
.L_x_461:
[----:B------:R-:W-:Y:S05]  /*1a5d0*/  BSYNC B1 ;  /* 0x0000000000017941 */ /* 0x000fea0003800000 */
.L_x_460:
        /* <DEDUP_REMOVED lines=13> */
.L_x_463:
[----:B------:R-:W-:Y:S05]  /*1a6b0*/  BSYNC B1 ;  /* 0x0000000000017941 */ /* 0x000fea0003800000 */
.L_x_462:
        /* <DEDUP_REMOVED lines=13> */
.L_x_465:
[----:B------:R-:W-:Y:S05]  /*1a790*/  BSYNC B1 ;  /* 0x0000000000017941 */ /* 0x000fea0003800000 */
.L_x_464:
        /* <DEDUP_REMOVED lines=13> */
.L_x_467:
[----:B------:R-:W-:Y:S05]  /*1a870*/  BSYNC B1 ;  /* 0x0000000000017941 */ /* 0x000fea0003800000 */
.L_x_466:
        /* <DEDUP_REMOVED lines=13> */
.L_x_469:
[----:B------:R-:W-:Y:S05]  /*1a950*/  BSYNC B1 ;  /* 0x0000000000017941 */ /* 0x000fea0003800000 */
.L_x_468:
        /* <DEDUP_REMOVED lines=13> */
.L_x_471:
[----:B------:R-:W-:Y:S05]  /*1aa30*/  BSYNC B1 ;  /* 0x0000000000017941 */ /* 0x000fea0003800000 */
.L_x_470:
        /* <DEDUP_REMOVED lines=13> */
.L_x_473:
[----:B------:R-:W-:Y:S05]  /*1ab10*/  BSYNC B1 ;  /* 0x0000000000017941 */ /* 0x000fea0003800000 */
.L_x_472:
        /* <DEDUP_REMOVED lines=13> */
.L_x_475:
[----:B------:R-:W-:Y:S05]  /*1abf0*/  BSYNC B1 ;  /* 0x0000000000017941 */ /* 0x000fea0003800000 */
.L_x_474:
        /* <DEDUP_REMOVED lines=13> */
.L_x_477:
[----:B------:R-:W-:Y:S05]  /*1acd0*/  BSYNC B1 ;  /* 0x0000000000017941 */ /* 0x000fea0003800000 */
.L_x_476:
        /* <DEDUP_REMOVED lines=13> */
.L_x_479:
[----:B------:R-:W-:Y:S05]  /*1adb0*/  BSYNC B1 ;  /* 0x0000000000017941 */ /* 0x000fea0003800000 */
.L_x_478:
        /* <DEDUP_REMOVED lines=13> */
.L_x_481:
[----:B------:R-:W-:Y:S05]  /*1ae90*/  BSYNC B1 ;  /* 0x0000000000017941 */ /* 0x000fea0003800000 */
.L_x_480:
        /* <DEDUP_REMOVED lines=13> */
.L_x_483:
[----:B------:R-:W-:Y:S05]  /*1af70*/  BSYNC B1 ;  /* 0x0000000000017941 */ /* 0x000fea0003800000 */
.L_x_482:
        /* <DEDUP_REMOVED lines=13> */
.L_x_485:
[----:B------:R-:W-:Y:S05]  /*1b050*/  BSYNC B1 ;  /* 0x0000000000017941 */ /* 0x000fea0003800000 */
.L_x_484:
        /* <DEDUP_REMOVED lines=13> */
.L_x_487:
[----:B------:R-:W-:Y:S05]  /*1b130*/  BSYNC B1 ;  /* 0x0000000000017941 */ /* 0x000fea0003800000 */
.L_x_486:
        /* <DEDUP_REMOVED lines=13> */
.L_x_489:
[----:B------:R-:W-:Y:S05]  /*1b210*/  BSYNC B1 ;  /* 0x0000000000017941 */ /* 0x000fea0003800000 */
.L_x_488:
        /* <DEDUP_REMOVED lines=13> */
.L_x_491:
[----:B------:R-:W-:Y:S05]  /*1b2f0*/  BSYNC B1 ;  /* 0x0000000000017941 */ /* 0x000fea0003800000 */
.L_x_490:
        /* <DEDUP_REMOVED lines=13> */
.L_x_493:
[----:B------:R-:W-:Y:S05]  /*1b3d0*/  BSYNC B1 ;  /* 0x0000000000017941 */ /* 0x000fea0003800000 */
.L_x_492:
        /* <DEDUP_REMOVED lines=13> */
.L_x_495:
[----:B------:R-:W-:Y:S05]  /*1b4b0*/  BSYNC B1 ;  /* 0x0000000000017941 */ /* 0x000fea0003800000 */
.L_x_494:
[----:B0-2---:R-:W2:Y:S01]  /*1b4c0*/  LDL.LU R3, [R1+0x3d8] ;  /* 0x0003d80001037983 */ /* 0x005ea20000300800 */
[----:B-----5:R-:W-:Y:S01]  /*1b4d0*/  LOP3.LUT R12, R12, 0xff, RZ, 0xc0, !PT ;  /* 0x000000ff0c0c7812 */ /* 0x020fe200078ec0ff */
[----:B------:R-:W-:Y:S01]  /*1b4e0*/  BSSY B1, `(.L_x_496) ;  /* 0x000000b000017945 */ /* 0x000fe20003800000 */
[----:B------:R-:W-:Y:S02]  /*1b4f0*/  ISETP.LT.OR P2, PT, R0, 0xea, !P2 ;  /* 0x000000ea0000780c */ /* 0x000fe40005741670 */
[----:B------:R-:W-:Y:S02]  /*1b500*/  F2FP.F16.E4M3.UNPACK_B R12, R12 ;  /* 0x0000000cff0c723e */ /* 0x000fe400020006ff */
[----:B------:R-:W-:-:S03]  /*1b510*/  PRMT R2, RZ, 0x7610, R2 ;  /* 0x00007610ff027816 */ /* 0x000fc60000000002 */
[----:B------:R-:W-:-:S05]  /*1b520*/  HADD2.F32 R12, -RZ, R12.H0_H0 ;  /* 0x2000000cff0c7230 */ /* 0x000fca0000004100 */
[----:B------:R-:W-:-:S04]  /*1b530*/  FMUL R12, R12, UR5 ;  /* 0x000000050c0c7c20 */ /* 0x000fc80008400000 */
[----:B--2---:R-:W-:-:S05]  /*1b540*/  FFMA R12, R3, UR4, R12 ;  /* 0x00000004030c7c23 */ /* 0x004fca000800000c */
[----:B------:R-:W-:-:S05]  /*1b550*/  F2FP.SATFINITE.E4M3.F32.PACK_AB_MERGE_C R3, RZ, R12, RZ ;  /* 0x0000000cff03723e */ /* 0x000fca00048070ff */
[----:B------:R0:W-:Y:S01]  /*1b560*/  @!P5 STG.E.U8 desc[UR6][R4.64+0xe8], R3 ;  /* 0x0000e8030400d986 */ /* 0x0001e2000c101106 */
[----:B------:R-:W-:Y:S05]  /*1b570*/  @P2 BRA `(.L_x_497) ;  /* 0x0000000000042947 */ /* 0x000fea0003800000 */
[----:B------:R2:W5:Y:S02]  /*1b580*/  LDG.E.U8 R2, desc[UR6][R6.64+0xe9] ;  /* 0x0000e90606027981 */ /* 0x000564000c1e1100 */
.L_x_497:
[----:B------:R-:W-:Y:S05]  /*1b590*/  BSYNC B1 ;  /* 0x0000000000017941 */ /* 0x000fea0003800000 */
.L_x_496:
[----:B0-----:R-:W3:Y:S01]  /*1b5a0*/  LDL.LU R3, [R1+0x3dc] ;  /* 0x0003dc0001037983 */ /* 0x001ee20000300800 */
[----:B-----5:R-:W-:Y:S01]  /*1b5b0*/  LOP3.LUT R2, R2, 0xff, RZ, 0xc0, !PT ;  /* 0x000000ff02027812 */ /* 0x020fe200078ec0ff */
[----:B------:R-:W-:Y:S01]  /*1b5c0*/  BSSY B1, `(.L_x_498) ;  /* 0x000000b000017945 */ /* 0x000fe20003800000 */
[----:B------:R-:W-:Y:S02]  /*1b5d0*/  ISETP.LT.OR P3, PT, R0, 0xe1, !P1 ;  /* 0x000000e10000780c */ /* 0x000fe40004f61670 */
[----:B------:R-:W-:-:S05]  /*1b5e0*/  F2FP.F16.E4M3.UNPACK_B R2, R2 ;  /* 0x00000002ff02723e */ /* 0x000fca00020006ff */
[----:B------:R-:W-:-:S05]  /*1b5f0*/  HADD2.F32 R2, -RZ, R2.H0_H0 ;  /* 0x20000002ff027230 */ /* 0x000fca0000004100 */
[----:B------:R-:W-:-:S04]  /*1b600*/  FMUL R2, R2, UR5 ;  /* 0x0000000502027c20 */ /* 0x000fc80008400000 */
[----:B---3--:R-:W-:-:S05]  /*1b610*/  FFMA R2, R3, UR4, R2 ;  /* 0x0000000403027c23 */ /* 0x008fca0008000002 */
[----:B------:R-:W-:Y:S02]  /*1b620*/  F2FP.SATFINITE.E4M3.F32.PACK_AB_MERGE_C R3, RZ, R2, RZ ;  /* 0x00000002ff03723e */ /* 0x000fe400048070ff */
[----:B------:R-:W-:-:S03]  /*1b630*/  PRMT R2, RZ, 0x7610, R2 ;  /* 0x00007610ff027816 */ /* 0x000fc60000000002 */
[----:B------:R0:W-:Y:S01]  /*1b640*/  @!P2 STG.E.U8 desc[UR6][R4.64+0xe9], R3 ;  /* 0x0000e9030400a986 */ /* 0x0001e2000c101106 */
[----:B------:R-:W-:Y:S05]  /*1b650*/  @P3 BRA `(.L_x_499) ;  /* 0x0000000000043947 */ /* 0x000fea0003800000 */
[----:B------:R3:W5:Y:S02]  /*1b660*/  LDG.E.U8 R2, desc[UR6][R8.64+0xe0] ;  /* 0x0000e00608027981 */ /* 0x000764000c1e1100 */
.L_x_499:
[----:B------:R-:W-:Y:S05]  /*1b670*/  BSYNC B1 ;  /* 0x0000000000017941 */ /* 0x000fea0003800000 */
.L_x_498:
[----:B0-----:R-:W2:Y:S01]  /*1b680*/  LDL.LU R3, [R1+0x3e0] ;  /* 0x0003e00001037983 */ /* 0x001ea20000300800 */
        /* <DEDUP_REMOVED lines=12> */
.L_x_501:
[----:B------:R-:W-:Y:S05]  /*1b750*/  BSYNC B1 ;  /* 0x0000000000017941 */ /* 0x000fea0003800000 */
.L_x_500:
        /* <DEDUP_REMOVED lines=13> */
.L_x_503:
[----:B------:R-:W-:Y:S05]  /*1b830*/  BSYNC B1 ;  /* 0x0000000000017941 */ /* 0x000fea0003800000 */
.L_x_502:
        /* <DEDUP_REMOVED lines=13> */
.L_x_505:
[----:B------:R-:W-:Y:S05]  /*1b910*/  BSYNC B1 ;  /* 0x0000000000017941 */ /* 0x000fea0003800000 */
.L_x_504:
        /* <DEDUP_REMOVED lines=13> */
.L_x_507:
[----:B------:R-:W-:Y:S05]  /*1b9f0*/  BSYNC B1 ;  /* 0x0000000000017941 */ /* 0x000fea0003800000 */
.L_x_506:
        /* <DEDUP_REMOVED lines=13> */
.L_x_509:
[----:B------:R-:W-:Y:S05]  /*1bad0*/  BSYNC B1 ;  /* 0x0000000000017941 */ /* 0x000fea0003800000 */
.L_x_508:
        /* <DEDUP_REMOVED lines=13> */
.L_x_511:
[----:B------:R-:W-:Y:S05]  /*1bbb0*/  BSYNC B1 ;  /* 0x0000000000017941 */ /* 0x000fea0003800000 */
.L_x_510:
[----:B0-----:R-:W2:Y:S01]  /*1bbc0*/  LDL.LU R3, [R1+0x3f8] ;  /* 0x0003f80001037983 */ /* 0x001ea20000300800 */
        /* <DEDUP_REMOVED lines=12> */
.L_x_513:
[----:B------:R-:W-:Y:S05]  /*1bc90*/  BSYNC B1 ;  /* 0x0000000000017941 */ /* 0x000fea0003800000 */
.L_x_512:
[----:B------:R-:W-:Y:S05]  /*1bca0*/  @P0 BRA `(.L_x_514) ;  /* 0x0000004800940947 */ /* 0x000fea0003800000 */
[----:B------:R-:W2:Y:S01]  /*1bcb0*/  LDL.LU R2, [R1+0x3fc] ;  /* 0x0003fc0001027983 */ /* 0x000ea20000300800 */
[----:B-----5:R-:W-:-:S04]  /*1bcc0*/  LOP3.LUT R0, R0, 0xff, RZ, 0xc0, !PT ;  /* 0x000000ff00007812 */ /* 0x020fc800078ec0ff */
[----:B------:R-:W-:-:S05]  /*1bcd0*/  F2FP.F16.E4M3.UNPACK_B R0, R0 ;  /* 0x00000000ff00723e */ /* 0x000fca00020006ff */
[----:B------:R-:W-:-:S05]  /*1bce0*/  HADD2.F32 R0, -RZ, R0.H0_H0 ;  /* 0x20000000ff007230 */ /* 0x000fca0000004100 */
[----:B------:R-:W-:-:S04]  /*1bcf0*/  FMUL R0, R0, UR5 ;  /* 0x0000000500007c20 */ /* 0x000fc80008400000 */
[----:B--2---:R-:W-:-:S05]  /*1bd00*/  FFMA R0, R2, UR4, R0 ;  /* 0x0000000402007c23 */ /* 0x004fca0008000000 */
[----:B0-----:R-:W-:-:S05]  /*1bd10*/  F2FP.SATFINITE.E4M3.F32.PACK_AB_MERGE_C R3, RZ, R0, RZ ;  /* 0x00000000ff03723e */ /* 0x001fca00048070ff */
[----:B------:R0:W-:Y:S01]  /*1bd20*/  STG.E.U8 desc[UR6][R24.64+0xe9], R3 ;  /* 0x0000e90318007986 */ /* 0x0001e2000c101106 */
[----:B------:R-:W-:Y:S05]  /*1bd30*/  BRA `(.L_x_514) ;  /* 0x0000004800707947 */ /* 0x000fea0003800000 */
.L_x_33:
[----:B------:R-:W3:Y:S04]  /*1bd40*/  LDL.LU R30, [R1+0xa0] ;  /* 0x0000a000011e7983 */ /* 0x000ee80000300800 */
[----:B------:R-:W4:Y:S04]  /*1bd50*/  LDL.LU R29, [R1+0xa4] ;  /* 0x0000a400011d7983 */ /* 0x000f280000300800 */
[----:B------:R-:W2:Y:S01]  /*1bd60*/  LDL.LU R28, [R1+0xa8] ;  /* 0x0000a800011c7983 */ /* 0x000ea20000300800 */
[----:B------:R-:W-:Y:S01]  /*1bd70*/  ISETP.GE.AND P3, PT, R32, 0x1, PT ;  /* 0x000000012000780c */ /* 0x000fe20003f66270 */
[----:B------:R-:W-:Y:S01]  /*1bd80*/  FMUL R6, R6, UR4 ;  /* 0x0000000406067c20 */ /* 0x000fe20008400000 */
[----:B------:R-:W-:Y:S01]  /*1bd90*/  FMUL R7, R7, UR4 ;  /* 0x0000000407077c20 */ /* 0x000fe20008400000 */
[----:B------:R-:W-:Y:S01]  /*1bda0*/  ISETP.GE.AND P2, PT, R32, 0x9, PT ;  /* 0x000000092000780c */ /* 0x000fe20003f46270 */
[----:B------:R-:W-:Y:S01]  /*1bdb0*/  FMUL R8, R8, UR4 ;  /* 0x0000000408087c20 */ /* 0x000fe20008400000 */
[----:B------:R-:W-:Y:S01]  /*1bdc0*/  ISETP.LT.OR P0, PT, R0, 0x1, !P3 ;  /* 0x000000010000780c */ /* 0x000fe20005f01670 */
[----:B------:R-:W-:Y:S01]  /*1bdd0*/  FMUL R9, R9, UR4 ;  /* 0x0000000409097c20 */ /* 0x000fe20008400000 */
[----:B------:R-:W-:Y:S01]  /*1bde0*/  F2FP.SATFINITE.E4M3.F32.PACK_AB_MERGE_C R6, RZ, R6, RZ ;  /* 0x00000006ff06723e */ /* 0x000fe200048070ff */
[----:B------:R-:W-:Y:S01]  /*1bdf0*/  FMUL R10, R10, UR4 ;  /* 0x000000040a0a7c20 */ /* 0x000fe20008400000 */
[----:B------:R-:W-:Y:S01]  /*1be00*/  F2FP.SATFINITE.E4M3.F32.PACK_AB_MERGE_C R7, RZ, R7, RZ ;  /* 0x00000007ff07723e */ /* 0x000fe200048070ff */
[----:B------:R-:W-:Y:S01]  /*1be10*/  FMUL R11, R11, UR4 ;  /* 0x000000040b0b7c20 */ /* 0x000fe20008400000 */
[----:B------:R-:W-:Y:S01]  /*1be20*/  FMUL R12, R12, UR4 ;  /* 0x000000040c0c7c20 */ /* 0x000fe20008400000 */
[----:B------:R-:W-:Y:S01]  /*1be30*/  ISETP.GE.AND P1, PT, R32, 0x81, PT ;  /* 0x000000812000780c */ /* 0x000fe20003f26270 */
[----:B------:R-:W-:Y:S01]  /*1be40*/  FMUL R13, R13, UR4 ;  /* 0x000000040d0d7c20 */ /* 0x000fe20008400000 */
[----:B------:R-:W-:Y:S01]  /*1be50*/  FMUL R14, R14, UR4 ;  /* 0x000000040e0e7c20 */ /* 0x000fe20008400000 */
[----:B------:R-:W-:Y:S01]  /*1be60*/  FMUL R15, R15, UR4 ;  /* 0x000000040f0f7c20 */ /* 0x000fe20008400000 */
[----:B------:R-:W-:Y:S01]  /*1be70*/  FMUL R16, R16, UR4 ;  /* 0x0000000410107c20 */ /* 0x000fe20008400000 */
[----:B------:R-:W-:Y:S01]  /*1be80*/  FMUL R17, R17, UR4 ;  /* 0x0000000411117c20 */ /* 0x000fe20008400000 */
[----:B------:R3:W-:Y:S01]  /*1be90*/  @!P0 STG.E.U8 desc[UR6][R2.64], R6 ;  /* 0x0000000602008986 */ /* 0x0007e2000c101106 */
[----:B------:R-:W-:-:S02]  /*1bea0*/  ISETP.LT.OR P0, PT, R0, 0x2, !P3 ;  /* 0x000000020000780c */ /* 0x000fc40005f01670 */
[----:B------:R-:W-:Y:S01]  /*1beb0*/  ISETP.LT.OR P5, PT, R0, 0x2, !P2 ;  /* 0x000000020000780c */ /* 0x000fe200057a1670 */
[----:B------:R-:W-:Y:S01]  /*1bec0*/  FMUL R18, R18, UR4 ;  /* 0x0000000412127c20 */ /* 0x000fe20008400000 */
[----:B------:R-:W-:Y:S01]  /*1bed0*/  ISETP.LT.OR P6, PT, R0, 0x9, !P3 ;  /* 0x000000090000780c */ /* 0x000fe20005fc1670 */
[----:B------:R-:W-:Y:S01]  /*1bee0*/  FMUL R19, R19, UR4 ;  /* 0x0000000413137c20 */ /* 0x000fe20008400000 */
[----:B------:R-:W-:Y:S01]  /*1bef0*/  FMUL R20, R20, UR4 ;  /* 0x0000000414147c20 */ /* 0x000fe20008400000 */
[----:B------:R-:W-:Y:S01]  /*1bf00*/  FMUL R21, R21, UR4 ;  /* 0x0000000415157c20 */ /* 0x000fe20008400000 */
[----:B------:R-:W-:Y:S01]  /*1bf10*/  FMUL R22, R22, UR4 ;  /* 0x0000000416167c20 */ /* 0x000fe20008400000 */
[----:B------:R-:W-:Y:S01]  /*1bf20*/  FMUL R23, R23, UR4 ;  /* 0x0000000417177c20 */ /* 0x000fe20008400000 */
[----:B------:R-:W-:Y:S01]  /*1bf30*/  FMUL R224, R224, UR4 ;  /* 0x00000004e0e07c20 */ /* 0x000fe20008400000 */
[----:B------:R-:W-:Y:S01]  /*1bf40*/  FMUL R225, R225, UR4 ;  /* 0x00000004e1e17c20 */ /* 0x000fe20008400000 */
[----:B------:R-:W-:Y:S01]  /*1bf50*/  FMUL R226, R226, UR4 ;  /* 0x00000004e2e27c20 */ /* 0x000fe20008400000 */
[----:B------:R0:W-:Y:S01]  /*1bf60*/  @!P0 STG.E.U8 desc[UR6][R2.64+0x1], R7 ;  /* 0x0000010702008986 */ /* 0x0001e2000c101106 */
[----:B------:R-:W-:-:S02]  /*1bf70*/  ISETP.LT.OR P0, PT, R0, 0x1, !P2 ;  /* 0x000000010000780c */ /* 0x000fc40005701670 */
[----:B------:R-:W-:Y:S01]  /*1bf80*/  F2FP.SATFINITE.E4M3.F32.PACK_AB_MERGE_C R8, RZ, R8, RZ ;  /* 0x00000008ff08723e */ /* 0x000fe200048070ff */
[----:B------:R-:W2:Y:S01]  /*1bf90*/  LDL.LU R35, [R1+0xac] ;  /* 0x0000ac0001237983 */ /* 0x000ea20000300800 */
[----:B------:R-:W-:Y:S02]  /*1bfa0*/  F2FP.SATFINITE.E4M3.F32.PACK_AB_MERGE_C R9, RZ, R9, RZ ;  /* 0x00000009ff09723e */ /* 0x000fe400048070ff */
[----:B------:R-:W-:Y:S01]  /*1bfb0*/  F2FP.SATFINITE.E4M3.F32.PACK_AB_MERGE_C R10, RZ, R10, RZ ;  /* 0x0000000aff0a723e */ /* 0x000fe200048070ff */
[----:B------:R-:W2:Y:S04]  /*1bfc0*/  LDL.LU R34, [R1+0xb0] ;  /* 0x0000b00001227983 */ /* 0x000ea80000300800 */
[----:B------:R-:W-:Y:S01]  /*1bfd0*/  @!P5 STG.E.U8 desc[UR6][R4.64+0x1], R9 ;  /* 0x000001090400d986 */ /* 0x000fe2000c101106 */
[----:B------:R-:W-:-:S03]  /*1bfe0*/  ISETP.LT.OR P5, PT, R0, 0xa, !P3 ;  /* 0x0000000a0000780c */ /* 0x000fc60005fa1670 */
[----:B------:R-:W-:Y:S04]  /*1bff0*/  @!P0 STG.E.U8 desc[UR6][R4.64], R8 ;  /* 0x0000000804008986 */ /* 0x000fe8000c101106 */
[----:B------:R-:W-:Y:S01]  /*1c000*/  @!P6 STG.E.U8 desc[UR6][R2.64+0x8], R10 ;  /* 0x0000080a0200e986 */ /* 0x000fe2000c101106 */
[----:B------:R-:W-:Y:S02]  /*1c010*/  ISETP.LT.OR P6, PT, R0, 0x9, !P2 ;  /* 0x000000090000780c */ /* 0x000fe400057c1670 */
[----:B------:R-:W-:Y:S01]  /*1c020*/  F2FP.SATFINITE.E4M3.F32.PACK_AB_MERGE_C R11, RZ, R11, RZ ;  /* 0x0000000bff0b723e */ /* 0x000fe200048070ff */
[----:B------:R-:W-:Y:S01]  /*1c030*/  FMUL R227, R227, UR4 ;  /* 0x00000004e3e37c20 */ /* 0x000fe20008400000 */
[----:B------:R-:W-:Y:S01]  /*1c040*/  F2FP.SATFINITE.E4M3.F32.PACK_AB_MERGE_C R12, RZ, R12, RZ ;  /* 0x0000000cff0c723e */ /* 0x000fe200048070ff */
[----:B------:R-:W-:Y:S01]  /*1c050*/  FMUL R228, R228, UR4 ;  /* 0x00000004e4e47c20 */ /* 0x000fe20008400000 */
[----:B------:R-:W-:Y:S01]  /*1c060*/  F2FP.SATFINITE.E4M3.F32.PACK_AB_MERGE_C R13, RZ, R13, RZ ;  /* 0x0000000dff0d723e */ /* 0x000fe200048070ff */
[----:B------:R-:W-:Y:S01]  /*1c070*/  @!P5 STG.E.U8 desc[UR6][R2.64+0x9], R11 ;  /* 0x0000090b0200d986 */ /* 0x000fe2000c101106 */
[----:B------:R-:W-:-:S02]  /*1c080*/  ISETP.LT.OR P5, PT, R0, 0xa, !P2 ;  /* 0x0000000a0000780c */ /* 0x000fc400057a1670 */
[----:B------:R-:W-:Y:S01]  /*1c090*/  F2FP.SATFINITE.E4M3.F32.PACK_AB_MERGE_C R14, RZ, R14, RZ ;  /* 0x0000000eff0e723e */ /* 0x000fe200048070ff */
[----:B------:R-:W2:Y:S04]  /*1c0a0*/  LDL.LU R33, [R1+0xb4] ;  /* 0x0000b40001217983 */ /* 0x000ea80000300800 */
[----:B------:R-:W-:Y:S01]  /*1c0b0*/  @!P6 STG.E.U8 desc[UR6][R4.64+0x8], R12 ;  /* 0x0000080c0400e986 */ /* 0x000fe2000c101106 */
[----:B------:R-:W-:Y:S02]  /*1c0c0*/  ISETP.LT.OR P6, PT, R0, 0x1, !P1 ;  /* 0x000000010000780c */ /* 0x000fe40004fc1670 */
[----:B------:R-:W-:Y:S01]  /*1c0d0*/  ISETP.GE.AND P0, PT, R32, 0x89, PT ;  /* 0x000000892000780c */ /* 0x000fe20003f06270 */
[----:B------:R-:W2:Y:S01]  /*1c0e0*/  LDL.LU R31, [R1+0xb8] ;  /* 0x0000b800011f7983 */ /* 0x000ea20000300800 */
[----:B------:R-:W-:Y:S01]  /*1c0f0*/  F2FP.SATFINITE.E4M3.F32.PACK_AB_MERGE_C R15, RZ, R15, RZ ;  /* 0x0000000fff0f723e */ /* 0x000fe200048070ff */
[----:B------:R-:W-:Y:S01]  /*1c100*/  FMUL R229, R229, UR4 ;  /* 0x00000004e5e57c20 */ /* 0x000fe20008400000 */
[----:B------:R-:W-:Y:S01]  /*1c110*/  F2FP.SATFINITE.E4M3.F32.PACK_AB_MERGE_C R16, RZ, R16, RZ ;  /* 0x00000010ff10723e */ /* 0x000fe200048070ff */
[----:B------:R-:W-:Y:S01]  /*1c120*/  @!P5 STG.E.U8 desc[UR6][R4.64+0x9], R13 ;  /* 0x0000090d0400d986 */ /* 0x000fe2000c101106 */
[----:B------:R-:W-:-:S02]  /*1c130*/  ISETP.LT.OR P5, PT, R0, 0x2, !P1 ;  /* 0x000000020000780c */ /* 0x000fc40004fa1670 */
[----:B------:R-:W-:Y:S02]  /*1c140*/  F2FP.SATFINITE.E4M3.F32.PACK_AB_MERGE_C R17, RZ, R17, RZ ;  /* 0x00000011ff11723e */ /* 0x000fe400048070ff */
[----:B------:R-:W-:Y:S01]  /*1c150*/  F2FP.SATFINITE.E4M3.F32.PACK_AB_MERGE_C R18, RZ, R18, RZ ;  /* 0x00000012ff12723e */ /* 0x000fe200048070ff */
[----:B------:R-:W-:Y:S01]  /*1c160*/  @!P6 STG.E.U8 desc[UR6][R26.64], R14 ;  /* 0x0000000e1a00e986 */ /* 0x000fe2000c101106 */
[C---:B------:R-:W-:Y:S02]  /*1c170*/  ISETP.LT.OR P6, PT, R0.reuse, 0x1, !P0 ;  /* 0x000000010000780c */ /* 0x040fe400047c1670 */
[----:B------:R-:W-:Y:S02]  /*1c180*/  F2FP.SATFINITE.E4M3.F32.PACK_AB_MERGE_C R19, RZ, R19, RZ ;  /* 0x00000013ff13723e */ /* 0x000fe400048070ff */
[----:B------:R-:W-:Y:S02]  /*1c190*/  F2FP.SATFINITE.E4M3.F32.PACK_AB_MERGE_C R20, RZ, R20, RZ ;  /* 0x00000014ff14723e */ /* 0x000fe400048070ff */
        /* <DEDUP_REMOVED lines=15> */
[----:B------:R-:W-:Y:S02]  /*1c290*/  ISETP.LT.OR P6, PT, R0, 0x9, !P0 ;  /* 0x000000090000780c */ /* 0x000fe400047c1670 */
[----:B------:R-:W-:-:S05]  /*1c2a0*/  F2FP.SATFINITE.E4M3.F32.PACK_AB_MERGE_C R229, RZ, R229, RZ ;  /* 0x000000e5ffe5723e */ /* 0x000fca00048070ff */
[----:B------:R-:W-:Y:S01]  /*1c2b0*/  @!P5 STG.E.U8 desc[UR6][R26.64+0x9], R19 ;  /* 0x000009131a00d986 */ /* 0x000fe2000c101106 */
[----:B------:R-:W-:-:S05]  /*1c2c0*/  ISETP.LT.OR P5, PT, R0, 0xa, !P0 ;  /* 0x0000000a0000780c */ /* 0x000fca00047a1670 */
[----:B------:R-:W-:Y:S01]  /*1c2d0*/  @!P6 STG.E.U8 desc[UR6][R24.64+0x8], R20 ;  /* 0x000008141800e986 */ /* 0x000fe2000c101106 */
[----:B------:R-:W-:-:S07]  /*1c2e0*/  ISETP.LT.OR P6, PT, R0, 0x11, !P3 ;  /* 0x000000110000780c */ /* 0x000fce0005fc1670 */
        /* <DEDUP_REMOVED lines=17> */
[----:B---3--:R-:W-:-:S03]  /*1c400*/  FMUL R6, R30, UR4 ;  /* 0x000000041e067c20 */ /* 0x008fc60008400000 */
[----:B------:R-:W3:Y:S01]  /*1c410*/  LDL.LU R30, [R1+0xbc] ;  /* 0x0000bc00011e7983 */ /* 0x000ee20000300800 */
[C---:B------:R-:W-:Y:S02]  /*1c420*/  ISETP.LT.OR P5, PT, R0.reuse, 0x12, !P1 ;  /* 0x000000120000780c */ /* 0x040fe40004fa1670 */
[----:B0-----:R-:W-:Y:S01]  /*1c430*/  F2FP.SATFINITE.E4M3.F32.PACK_AB_MERGE_C R7, RZ, R6, RZ ;  /* 0x00000006ff07723e */ /* 0x001fe200048070ff */
[----:B----4-:R-:W-:Y:S02]  /*1c440*/  FMUL R6, R29, UR4 ;  /* 0x000000041d067c20 */ /* 0x010fe40008400000 */
[----:B------:R-:W4:Y:S04]  /*1c450*/  LDL.LU R29, [R1+0xc0] ;  /* 0x0000c000011d7983 */ /* 0x000f280000300800 */
[----:B------:R0:W-:Y:S01]  /*1c460*/  @!P6 STG.E.U8 desc[UR6][R26.64+0x10], R7 ;  /* 0x000010071a00e986 */ /* 0x0001e2000c101106 */
[----:B------:R-:W-:-:S02]  /*1c470*/  ISETP.LT.OR P6, PT, R0, 0x11, !P0 ;  /* 0x000000110000780c */ /* 0x000fc400047c1670 */
[----:B0-----:R-:W-:Y:S01]  /*1c480*/  F2FP.SATFINITE.E4M3.F32.PACK_AB_MERGE_C R7, RZ, R6, RZ ;  /* 0x00000006ff07723e */ /* 0x001fe200048070ff */
[----:B--2---:R-:W-:Y:S02]  /*1c490*/  FMUL R6, R28, UR4 ;  /* 0x000000041c067c20 */ /* 0x004fe40008400000 */
[----:B------:R-:W2:Y:S04]  /*1c4a0*/  LDL.LU R28, [R1+0xc4] ;  /* 0x0000c400011c7983 */ /* 0x000ea80000300800 */
[----:B------:R0:W-:Y:S01]  /*1c4b0*/  @!P5 STG.E.U8 desc[UR6][R26.64+0x11], R7 ;  /* 0x000011071a00d986 */ /* 0x0001e2000c101106 */
[----:B------:R-:W-:Y:S02]  /*1c4c0*/  ISETP.LT.OR P5, PT, R0, 0x12, !P0 ;  /* 0x000000120000780c */ /* 0x000fe400047a1670 */
[----:B0-----:R-:W-:Y:S01]  /*1c4d0*/  F2FP.SATFINITE.E4M3.F32.PACK_AB_MERGE_C R7, RZ, R6, RZ ;  /* 0x00000006ff07723e */ /* 0x001fe200048070ff */
[----:B------:R-:W-:-:S02]  /*1c4e0*/  FMUL R6, R35, UR4 ;  /* 0x0000000423067c20 */ /* 0x000fc40008400000 */
[----:B------:R-:W2:Y:S03]  /*1c4f0*/  LDL.LU R35, [R1+0xc8] ;  /* 0x0000c80001237983 */ /* 0x000ea60000300800 */
[----:B------:R-:W-:Y:S01]  /*1c500*/  F2FP.SATFINITE.E4M3.F32.PACK_AB_MERGE_C R6, RZ, R6, RZ ;  /* 0x00000006ff06723e */ /* 0x000fe200048070ff */
[----:B------:R0:W-:Y:S01]  /*1c510*/  @!P6 STG.E.U8 desc[UR6][R24.64+0x10], R7 ;  /* 0x000010071800e986 */ /* 0x0001e2000c101106 */
[----:B------:R-:W-:-:S03]  /*1c520*/  ISETP.LT.OR P6, PT, R0, 0x19, !P1 ;  /* 0x000000190000780c */ /* 0x000fc60004fc1670 */
[----:B------:R1:W-:Y:S01]  /*1c530*/  @!P5 STG.E.U8 desc[UR6][R24.64+0x11], R6 ;  /* 0x000011061800d986 */ /* 0x0003e2000c101106 */
[----:B0-----:R-:W-:-:S03]  /*1c540*/  FMUL R7, R34, UR4 ;  /* 0x0000000422077c20 */ /* 0x001fc60008400000 */
[----:B------:R-:W2:Y:S01]  /*1c550*/  LDL.LU R34, [R1+0xcc] ;  /* 0x0000cc0001227983 */ /* 0x000ea20000300800 */
[C---:B------:R-:W-:Y:S02]  /*1c560*/  ISETP.LT.OR P5, PT, R0.reuse, 0x1a, !P1 ;  /* 0x0000001a0000780c */ /* 0x040fe40004fa1670 */
[----:B------:R-:W-:Y:S01]  /*1c570*/  F2FP.SATFINITE.E4M3.F32.PACK_AB_MERGE_C R7, RZ, R7, RZ ;  /* 0x00000007ff07723e */ /* 0x000fe200048070ff */
[----:B-1----:R-:W-:Y:S02]  /*1c580*/  FMUL R6, R33, UR4 ;  /* 0x0000000421067c20 */ /* 0x002fe40008400000 */
[----:B------:R-:W2:Y:S03]  /*1c590*/  LDL.LU R33, [R1+0xd0] ;  /* 0x0000d00001217983 */ /* 0x000ea60000300800 */
[----:B------:R-:W-:Y:S01]  /*1c5a0*/  F2FP.SATFINITE.E4M3.F32.PACK_AB_MERGE_C R9, RZ, R6, RZ ;  /* 0x00000006ff09723e */ /* 0x000fe200048070ff */
[----:B------:R0:W-:Y:S01]  /*1c5b0*/  @!P6 STG.E.U8 desc[UR6][R26.64+0x18], R7 ;  /* 0x000018071a00e986 */ /* 0x0001e2000c101106 */
[----:B------:R-:W-:Y:S01]  /*1c5c0*/  ISETP.LT.OR P6, PT, R0, 0x19, !P0 ;  /* 0x000000190000780c */ /* 0x000fe200047c1670 */
[----:B------:R-:W-:-:S02]  /*1c5d0*/  FMUL R8, R31, UR4 ;  /* 0x000000041f087c20 */ /* 0x000fc40008400000 */
[----:B------:R-:W2:Y:S03]  /*1c5e0*/  LDL.LU R31, [R1+0xd4] ;  /* 0x0000d400011f7983 */ /* 0x000ea60000300800 */
[----:B------:R-:W-:Y:S01]  /*1c5f0*/  F2FP.SATFINITE.E4M3.F32.PACK_AB_MERGE_C R11, RZ, R8, RZ ;  /* 0x00000008ff0b723e */ /* 0x000fe200048070ff */
[----:B------:R1:W-:Y:S01]  /*1c600*/  @!P5 STG.E.U8 desc[UR6][R26.64+0x19], R9 ;  /* 0x000019091a00d986 */ /* 0x0003e2000c101106 */
[----:B------:R-:W-:Y:S01]  /*1c610*/  ISETP.LT.OR P5, PT, R0, 0x1a, !P0 ;  /* 0x0000001a0000780c */ /* 0x000fe200047a1670 */
[----:B---3--:R-:W-:Y:S02]  /*1c620*/  FMUL R6, R30, UR4 ;  /* 0x000000041e067c20 */ /* 0x008fe40008400000 */
[----:B------:R-:W3:Y:S03]  /*1c630*/  LDL.LU R30, [R1+0xd8] ;  /* 0x0000d800011e7983 */ /* 0x000ee60000300800 */
[----:B------:R-:W-:Y:S01]  /*1c640*/  F2FP.SATFINITE.E4M3.F32.PACK_AB_MERGE_C R13, RZ, R6, RZ ;  /* 0x00000006ff0d723e */ /* 0x000fe200048070ff */
[----:B----4-:R-:W-:Y:S01]  /*1c650*/  FMUL R6, R29, UR4 ;  /* 0x000000041d067c20 */ /* 0x010fe20008400000 */
[----:B------:R4:W-:Y:S01]  /*1c660*/  @!P6 STG.E.U8 desc[UR6][R24.64+0x18], R11 ;  /* 0x0000180b1800e986 */ /* 0x0009e2000c101106 */
[----:B------:R-:W-:-:S03]  /*1c670*/  ISETP.LT.OR P6, PT, R0, 0x21, !P3 ;  /* 0x000000210000780c */ /* 0x000fc60005fc1670 */
[----:B------:R-:W3:Y:S01]  /*1c680*/  LDL.LU R29, [R1+0xdc] ;  /* 0x0000dc00011d7983 */ /* 0x000ee20000300800 */
[----:B0-----:R-:W-:-:S03]  /*1c690*/  F2FP.SATFINITE.E4M3.F32.PACK_AB_MERGE_C R7, RZ, R6, RZ ;  /* 0x00000006ff07723e */ /* 0x001fc600048070ff */
[----:B------:R0:W-:Y:S01]  /*1c6a0*/  @!P5 STG.E.U8 desc[UR6][R24.64+0x19], R13 ;  /* 0x0000190d1800d986 */ /* 0x0001e2000c101106 */
[----:B------:R-:W-:Y:S01]  /*1c6b0*/  ISETP.LT.OR P5, PT, R0, 0x22, !P3 ;  /* 0x000000220000780c */ /* 0x000fe20005fa1670 */
[----:B--2---:R-:W-:Y:S02]  /*1c6c0*/  FMUL R6, R28, UR4 ;  /* 0x000000041c067c20 */ /* 0x004fe40008400000 */
[----:B------:R-:W2:Y:S03]  /*1c6d0*/  LDL.LU R28, [R1+0xe0] ;  /* 0x0000e000011c7983 */ /* 0x000ea60000300800 */
[----:B-1----:R-:W-:Y:S01]  /*1c6e0*/  F2FP.SATFINITE.E4M3.F32.PACK_AB_MERGE_C R9, RZ, R6, RZ ;  /* 0x00000006ff09723e */ /* 0x002fe200048070ff */
[----:B------:R1:W-:Y:S01]  /*1c6f0*/  @!P6 STG.E.U8 desc[UR6][R2.64+0x20], R7 ;  /* 0x000020070200e986 */ /* 0x0003e2000c101106 */
[----:B------:R-:W-:Y:S01]  /*1c700*/  ISETP.LT.OR P6, PT, R0, 0x21, !P2 ;  /* 0x000000210000780c */ /* 0x000fe200057c1670 */
[----:B------:R-:W-:-:S02]  /*1c710*/  FMUL R6, R35, UR4 ;  /* 0x0000000423067c20 */ /* 0x000fc40008400000 */
[----:B------:R-:W2:Y:S03]  /*1c720*/  LDL.LU R35, [R1+0xe4] ;  /* 0x0000e40001237983 */ /* 0x000ea60000300800 */
[----:B----4-:R-:W-:Y:S01]  /*1c730*/  F2FP.SATFINITE.E4M3.F32.PACK_AB_MERGE_C R11, RZ, R6, RZ ;  /* 0x00000006ff0b723e */ /* 0x010fe200048070ff */
[----:B------:R4:W-:Y:S01]  /*1c740*/  @!P5 STG.E.U8 desc[UR6][R2.64+0x21], R9 ;  /* 0x000021090200d986 */ /* 0x0009e2000c101106 */
[----:B------:R-:W-:Y:S01]  /*1c750*/  ISETP.LT.OR P5, PT, R0, 0x22, !P2 ;  /* 0x000000220000780c */ /* 0x000fe200057a1670 */
[----:B------:R-:W-:Y:S02]  /*1c760*/  FMUL R6, R34, UR4 ;  /* 0x0000000422067c20 */ /* 0x000fe40008400000 */
[----:B------:R-:W2:Y:S03]  /*1c770*/  LDL.LU R34, [R1+0xe8] ;  /* 0x0000e80001227983 */ /* 0x000ea60000300800 */
[----:B0-----:R-:W-:Y:S01]  /*1c780*/  F2FP.SATFINITE.E4M3.F32.PACK_AB_MERGE_C R13, RZ, R6, RZ ;  /* 0x00000006ff0d723e */ /* 0x001fe200048070ff */
[----:B------:R0:W-:Y:S01]  /*1c790*/  @!P6 STG.E.U8 desc[UR6][R4.64+0x20], R11 ;  /* 0x0000200b0400e986 */ /* 0x0001e2000c101106 */
[----:B------:R-:W-:Y:S01]  /*1c7a0*/  ISETP.LT.OR P6, PT, R0, 0x29, !P3 ;  /* 0x000000290000780c */ /* 0x000fe20005fc1670 */
[----:B------:R-:W-:-:S02]  /*1c7b0*/  FMUL R6, R33, UR4 ;  /* 0x0000000421067c20 */ /* 0x000fc40008400000 */
[----:B------:R-:W2:Y:S03]  /*1c7c0*/  LDL.LU R33, [R1+0xec] ;  /* 0x0000ec0001217983 */ /* 0x000ea60000300800 */
[----:B-1----:R-:W-:Y:S01]  /*1c7d0*/  F2FP.SATFINITE.E4M3.F32.PACK_AB_MERGE_C R7, RZ, R6, RZ ;  /* 0x00000006ff07723e */ /* 0x002fe200048070ff */
[----:B------:R1:W-:Y:S01]  /*1c7e0*/  @!P5 STG.E.U8 desc[UR6][R4.64+0x21], R13 ;  /* 0x0000210d0400d986 */ /* 0x0003e2000c101106 */
[C---:B------:R-:W-:Y:S01]  /*1c7f0*/  ISETP.LT.OR P5, PT, R0.reuse, 0x2a, !P3 ;  /* 0x0000002a0000780c */ /* 0x040fe20005fa1670 */
[----:B------:R-:W-:Y:S02]  /*1c800*/  FMUL R6, R31, UR4 ;  /* 0x000000041f067c20 */ /* 0x000fe40008400000 */
[----:B------:R-:W2:Y:S03]  /*1c810*/  LDL.LU R31, [R1+0xf0] ;  /* 0x0000f000011f7983 */ /* 0x000ea60000300800 */
[----:B----4-:R-:W-:Y:S01]  /*1c820*/  F2FP.SATFINITE.E4M3.F32.PACK_AB_MERGE_C R9, RZ, R6, RZ ;  /* 0x00000006ff09723e */ /* 0x010fe200048070ff */
[----:B------:R4:W-:Y:S01]  /*1c830*/  @!P6 STG.E.U8 desc[UR6][R2.64+0x28], R7 ;  /* 0x000028070200e986 */ /* 0x0009e2000c101106 */
[----:B------:R-:W-:Y:S01]  /*1c840*/  ISETP.LT.OR P6, PT, R0, 0x29, !P2 ;  /* 0x000000290000780c */ /* 0x000fe200057c1670 */
[----:B---3--:R-:W-:-:S02]  /*1c850*/  FMUL R6, R30, UR4 ;  /* 0x000000041e067c20 */ /* 0x008fc40008400000 */
[----:B------:R-:W3:Y:S03]  /*1c860*/  LDL.LU R30, [R1+0xf4] ;  /* 0x0000f400011e7983 */ /* 0x000ee60000300800 */
[----:B0-----:R-:W-:Y:S01]  /*1c870*/  F2FP.SATFINITE.E4M3.F32.PACK_AB_MERGE_C R11, RZ, R6, RZ ;  /* 0x00000006ff0b723e */ /* 0x001fe200048070ff */
[----:B------:R0:W-:Y:S01]  /*1c880*/  @!P5 STG.E.U8 desc[UR6][R2.64+0x29], R9 ;  /* 0x000029090200d986 */ /* 0x0001e2000c101106 */
[C---:B------:R-:W-:Y:S01]  /*1c890*/  ISETP.LT.OR P5, PT, R0.reuse, 0x2a, !P2 ;  /* 0x0000002a0000780c */ /* 0x040fe200057a1670 */
[----:B------:R-:W-:Y:S02]  /*1c8a0*/  FMUL R6, R29, UR4 ;  /* 0x000000041d067c20 */ /* 0x000fe40008400000 */
[----:B------:R-:W3:Y:S03]  /*1c8b0*/  LDL.LU R29, [R1+0xf8] ;  /* 0x0000f800011d7983 */ /* 0x000ee60000300800 */
[----:B-1----:R-:W-:Y:S01]  /*1c8c0*/  F2FP.SATFINITE.E4M3.F32.PACK_AB_MERGE_C R13, RZ, R6, RZ ;  /* 0x00000006ff0d723e */ /* 0x002fe200048070ff */
[----:B------:R1:W-:Y:S01]  /*1c8d0*/  @!P6 STG.E.U8 desc[UR6][R4.64+0x28], R11 ;  /* 0x0000280b0400e986 */ /* 0x0003e2000c101106 */
[----:B------:R-:W-:Y:S01]  /*1c8e0*/  ISETP.LT.OR P6, PT, R0, 0x21, !P1 ;  /* 0x000000210000780c */ /* 0x000fe20004fc1670 */
[----:B--2---:R-:W-:-:S02]  /*1c8f0*/  FMUL R6, R28, UR4 ;  /* 0x000000041c067c20 */ /* 0x004fc40008400000 */
[----:B------:R-:W2:Y:S03]  /*1c900*/  LDL.LU R28, [R1+0xfc] ;  /* 0x0000fc00011c7983 */ /* 0x000ea60000300800 */
[----:B----4-:R-:W-:Y:S01]  /*1c910*/  F2FP.SATFINITE.E4M3.F32.PACK_AB_MERGE_C R7, RZ, R6, RZ ;  /* 0x00000006ff07723e */ /* 0x010fe200048070ff */
[----:B------:R4:W-:Y:S01]  /*1c920*/  @!P5 STG.E.U8 desc[UR6][R4.64+0x29], R13 ;  /* 0x0000290d0400d986 */ /* 0x0009e2000c101106 */
[C---:B------:R-:W-:Y:S01]  /*1c930*/  ISETP.LT.OR P5, PT, R0.reuse, 0x22, !P1 ;  /* 0x000000220000780c */ /* 0x040fe20004fa1670 */
        /* <DEDUP_REMOVED lines=15> */
[----:B------:R-:W-:-:S02]  /*1ca30*/  FMUL R6, R31, UR4 ;  /* 0x000000041f067c20 */ /* 0x000fc40008400000 */
[----:B------:R-:W2:Y:S03]  /*1ca40*/  LDL.LU R31, [R1+0x10c] ;  /* 0x00010c00011f7983 */ /* 0x000ea60000300800 */
[----:B0-----:R-:W-:Y:S01]  /*1ca50*/  F2FP.SATFINITE.E4M3.F32.PACK_AB_MERGE_C R7, RZ, R6, RZ ;  /* 0x00000006ff07723e */ /* 0x001fe200048070ff */
[----:B------:R0:W-:Y:S01]  /*1ca60*/  @!P5 STG.E.U8 desc[UR6][R24.64+0x21], R13 ;  /* 0x0000210d1800d986 */ /* 0x0001e2000c101106 */
[----:B------:R-:W-:Y:S01]  /*1ca70*/  ISETP.LT.OR P5, PT, R0, 0x2a, !P1 ;  /* 0x0000002a0000780c */ /* 0x000fe20004fa1670 */
[----:B---3--:R-:W-:Y:S02]  /*1ca80*/  FMUL R6, R30, UR4 ;  /* 0x000000041e067c20 */ /* 0x008fe40008400000 */
[----:B------:R-:W3:Y:S03]  /*1ca90*/  LDL.LU R30, [R1+0x110] ;  /* 0x00011000011e7983 */ /* 0x000ee60000300800 */
[----:B-1----:R-:W-:Y:S01]  /*1caa0*/  F2FP.SATFINITE.E4M3.F32.PACK_AB_MERGE_C R9, RZ, R6, RZ ;  /* 0x00000006ff09723e */ /* 0x002fe200048070ff */
[----:B------:R1:W-:Y:S01]  /*1cab0*/  @!P6 STG.E.U8 desc[UR6][R26.64+0x28], R7 ;  /* 0x000028071a00e986 */ /* 0x0003e2000c101106 */
[----:B------:R-:W-:Y:S01]  /*1cac0*/  ISETP.LT.OR P6, PT, R0, 0x29, !P0 ;  /* 0x000000290000780c */ /* 0x000fe200047c1670 */
[----:B------:R-:W-:-:S02]  /*1cad0*/  FMUL R6, R29, UR4 ;  /* 0x000000041d067c20 */ /* 0x000fc40008400000 */
[----:B------:R-:W3:Y:S03]  /*1cae0*/  LDL.LU R29, [R1+0x114] ;  /* 0x00011400011d7983 */ /* 0x000ee60000300800 */
[----:B----4-:R-:W-:Y:S01]  /*1caf0*/  F2FP.SATFINITE.E4M3.F32.PACK_AB_MERGE_C R11, RZ, R6, RZ ;  /* 0x00000006ff0b723e */ /* 0x010fe200048070ff */
[----:B------:R4:W-:Y:S01]  /*1cb00*/  @!P5 STG.E.U8 desc[UR6][R26.64+0x29], R9 ;  /* 0x000029091a00d986 */ /* 0x0009e2000c101106 */
[----:B------:R-:W-:Y:S01]  /*1cb10*/  ISETP.LT.OR P5, PT, R0, 0x2a, !P0 ;  /* 0x0000002a0000780c */ /* 0x000fe200047a1670 */
[----:B--2---:R-:W-:Y:S02]  /*1cb20*/  FMUL R6, R28, UR4 ;  /* 0x000000041c067c20 */ /* 0x004fe40008400000 */
        /* <DEDUP_REMOVED lines=8> */
[----:B------:R-:W-:Y:S01]  /*1cbb0*/  ISETP.LT.OR P5, PT, R0, 0x32, !P3 ;  /* 0x000000320000780c */ /* 0x000fe20005fa1670 */
        /* <DEDUP_REMOVED lines=9> */
[C---:B------:R-:W-:Y:S01]  /*1cc50*/  ISETP.LT.OR P5, PT, R0.reuse, 0x32, !P2 ;  /* 0x000000320000780c */ /* 0x040fe200057a1670 */
[----:B------:R-:W-:Y:S02]  /*1cc60*/  FMUL R6, R31, UR4 ;  /* 0x000000041f067c20 */ /* 0x000fe40008400000 */
[----:B------:R-:W2:Y:S03]  /*1cc70*/  LDL.LU R31, [R1+0x128] ;  /* 0x00012800011f7983 */ /* 0x000ea60000300800 */
[----:B-1----:R-:W-:Y:S01]  /*1cc80*/  F2FP.SATFINITE.E4M3.F32.PACK_AB_MERGE_C R13, RZ, R6, RZ ;  /* 0x00000006ff0d723e */ /* 0x002fe200048070ff */
[----:B------:R1:W-:Y:S01]  /*1cc90*/  @!P6 STG.E.U8 desc[UR6][R4.64+0x30], R11 ;  /* 0x0000300b0400e986 */ /* 0x0003e2000c101106 */
[----:B------:R-:W-:Y:S01]  /*1cca0*/  ISETP.LT.OR P6, PT, R0, 0x39, !P3 ;  /* 0x000000390000780c */ /* 0x000fe20005fc1670 */
[----:B---3--:R-:W-:-:S02]  /*1ccb0*/  FMUL R6, R30, UR4 ;  /* 0x000000041e067c20 */ /* 0x008fc40008400000 */
[----:B------:R-:W3:Y:S03]  /*1ccc0*/  LDL.LU R30, [R1+0x12c] ;  /* 0x00012c00011e7983 */ /* 0x000ee60000300800 */
[----:B----4-:R-:W-:Y:S01]  /*1ccd0*/  F2FP.SATFINITE.E4M3.F32.PACK_AB_MERGE_C R7, RZ, R6, RZ ;  /* 0x00000006ff07723e */ /* 0x010fe200048070ff */
[----:B------:R4:W-:Y:S01]  /*1cce0*/  @!P5 STG.E.U8 desc[UR6][R4.64+0x31], R13 ;  /* 0x0000310d0400d986 */ /* 0x0009e2000c101106 */
[C---:B------:R-:W-:Y:S01]  /*1ccf0*/  ISETP.LT.OR P5, PT, R0.reuse, 0x3a, !P3 ;  /* 0x0000003a0000780c */ /* 0x040fe20005fa1670 */
[----:B------:R-:W-:Y:S02]  /*1cd00*/  FMUL R6, R29, UR4 ;  /* 0x000000041d067c20 */ /* 0x000fe40008400000 */
[----:B------:R-:W3:Y:S03]  /*1cd10*/  LDL.LU R29, [R1+0x130] ;  /* 0x00013000011d7983 */ /* 0x000ee60000300800 */
[----:B0-----:R-:W-:Y:S01]  /*1cd20*/  F2FP.SATFINITE.E4M3.F32.PACK_AB_MERGE_C R9, RZ, R6, RZ ;  /* 0x00000006ff09723e */ /* 0x001fe200048070ff */
[----:B------:R0:W-:Y:S01]  /*1cd30*/  @!P6 STG.E.U8 desc[UR6][R2.64+0x38], R7 ;  /* 0x000038070200e986 */ /* 0x0001e2000c101106 */
[----:B------:R-:W-:Y:S01]  /*1cd40*/  ISETP.LT.OR P6, PT, R0, 0x39, !P2 ;  /* 0x000000390000780c */ /* 0x000fe200057c1670 */
[----:B--2---:R-:W-:-:S02]  /*1cd50*/  FMUL R6, R28, UR4 ;  /* 0x000000041c067c20 */ /* 0x004fc40008400000 */
        /* <DEDUP_REMOVED lines=24> */
[----:B---3--:R-:W-:Y:S02]  /*1cee0*/  FMUL R6, R30, UR4 ;  /* 0x000000041e067c20 */ /* 0x008fe40008400000 */
[----:B------:R-:W3:Y:S03]  /*1cef0*/  LDL.LU R30, [R1+0x148] ;  /* 0x00014800011e7983 */ /* 0x000ee60000300800 */
[----:B0-----:R-:W-:Y:S01]  /*1cf00*/  F2FP.SATFINITE.E4M3.F32.PACK_AB_MERGE_C R13, RZ, R6, RZ ;  /* 0x00000006ff0d723e */ /* 0x001fe200048070ff */
[----:B------:R0:W-:Y:S01]  /*1cf10*/  @!P6 STG.E.U8 desc[UR6][R24.64+0x30], R11 ;  /* 0x0000300b1800e986 */ /* 0x0001e2000c101106 */
[----:B------:R-:W-:Y:S01]  /*1cf20*/  ISETP.LT.OR P6, PT, R0, 0x39, !P1 ;  /* 0x000000390000780c */ /* 0x000fe20004fc1670 */
[----:B------:R-:W-:-:S02]  /*1cf30*/  FMUL R6, R29, UR4 ;  /* 0x000000041d067c20 */ /* 0x000fc40008400000 */
[----:B------:R-:W3:Y:S03]  /*1cf40*/  LDL.LU R29, [R1+0x14c] ;  /* 0x00014c00011d7983 */ /* 0x000ee60000300800 */
[----:B-1----:R-:W-:Y:S01]  /*1cf50*/  F2FP.SATFINITE.E4M3.F32.PACK_AB_MERGE_C R7, RZ, R6, RZ ;  /* 0x00000006ff07723e */ /* 0x002fe200048070ff */
[----:B------:R1:W-:Y:S01]  /*1cf60*/  @!P5 STG.E.U8 desc[UR6][R24.64+0x31], R13 ;  /* 0x0000310d1800d986 */ /* 0x0003e2000c101106 */
[----:B------:R-:W-:Y:S01]  /*1cf70*/  ISETP.LT.OR P5, PT, R0, 0x3a, !P1 ;  /* 0x0000003a0000780c */ /* 0x000fe20004fa1670 */
[----:B--2---:R-:W-:Y:S02]  /*1cf80*/  FMUL R6, R28, UR4 ;  /* 0x000000041c067c20 */ /* 0x004fe40008400000 */
        /* <DEDUP_REMOVED lines=24> */
[----:B---3--:R-:W-:-:S02]  /*1d110*/  FMUL R6, R30, UR4 ;  /* 0x000000041e067c20 */ /* 0x008fc40008400000 */
[----:B------:R-:W3:Y:S03]  /*1d120*/  LDL.LU R30, [R1+0x164] ;  /* 0x00016400011e7983 */ /* 0x000ee60000300800 */
[----:B-1----:R-:W-:Y:S01]  /*1d130*/  F2FP.SATFINITE.E4M3.F32.PACK_AB_MERGE_C R11, RZ, R6, RZ ;  /* 0x00000006ff0b723e */ /* 0x002fe200048070ff */
[----:B------:R1:W-:Y:S01]  /*1d140*/  @!P5 STG.E.U8 desc[UR6][R2.64+0x41], R9 ;  /* 0x000041090200d986 */ /* 0x0003e2000c101106 */
[C---:B------:R-:W-:Y:S01]  /*1d150*/  ISETP.LT.OR P5, PT, R0.reuse, 0x42, !P2 ;  /* 0x000000420000780c */ /* 0x040fe200057a1670 */
[----:B------:R-:W-:Y:S02]  /*1d160*/  FMUL R6, R29, UR4 ;  /* 0x000000041d067c20 */ /* 0x000fe40008400000 */
[----:B------:R-:W3:Y:S03]  /*1d170*/  LDL.LU R29, [R1+0x168] ;  /* 0x00016800011d7983 */ /* 0x000ee60000300800 */
[----:B----4-:R-:W-:Y:S01]  /*1d180*/  F2FP.SATFINITE.E4M3.F32.PACK_AB_MERGE_C R13, RZ, R6, RZ ;  /* 0x00000006ff0d723e */ /* 0x010fe200048070ff */
[----:B------:R4:W-:Y:S01]  /*1d190*/  @!P6 STG.E.U8 desc[UR6][R4.64+0x40], R11 ;  /* 0x0000400b0400e986 */ /* 0x0009e2000c101106 */
[----:B------:R-:W-:Y:S01]  /*1d1a0*/  ISETP.LT.OR P6, PT, R0, 0x49, !P3 ;  /* 0x000000490000780c */ /* 0x000fe20005fc1670 */
[----:B--2---:R-:W-:-:S02]  /*1d1b0*/  FMUL R6, R28, UR4 ;  /* 0x000000041c067c20 */ /* 0x004fc40008400000 */
        /* <DEDUP_REMOVED lines=24> */
[----:B---3--:R-:W-:Y:S02]  /*1d340*/  FMUL R6, R30, UR4 ;  /* 0x000000041e067c20 */ /* 0x008fe40008400000 */
[----:B------:R-:W3:Y:S03]  /*1d350*/  LDL.LU R30, [R1+0x180] ;  /* 0x00018000011e7983 */ /* 0x000ee60000300800 */
[----:B----4-:R-:W-:Y:S01]  /*1d360*/  F2FP.SATFINITE.E4M3.F32.PACK_AB_MERGE_C R9, RZ, R6, RZ ;  /* 0x00000006ff09723e */ /* 0x010fe200048070ff */
[----:B------:R4:W-:Y:S01]  /*1d370*/  @!P6 STG.E.U8 desc[UR6][R26.64+0x40], R7 ;  /* 0x000040071a00e986 */ /* 0x0009e2000c101106 */
[----:B------:R-:W-:Y:S01]  /*1d380*/  ISETP.LT.OR P6, PT, R0, 0x41, !P0 ;  /* 0x000000410000780c */ /* 0x000fe200047c1670 */
[----:B------:R-:W-:-:S02]  /*1d390*/  FMUL R6, R29, UR4 ;  /* 0x000000041d067c20 */ /* 0x000fc40008400000 */
[----:B------:R-:W3:Y:S03]  /*1d3a0*/  LDL.LU R29, [R1+0x184] ;  /* 0x00018400011d7983 */ /* 0x000ee60000300800 */
[----:B0-----:R-:W-:Y:S01]  /*1d3b0*/  F2FP.SATFINITE.E4M3.F32.PACK_AB_MERGE_C R11, RZ, R6, RZ ;  /* 0x00000006ff0b723e */ /* 0x001fe200048070ff */
        /* <DEDUP_REMOVED lines=730> */
[----:B------:R-:W-:Y:S02]  /*20160*/  FMUL R6, R29, UR4 ;  /* 0x000000041d067c20 */ /* 0x000fe40008400000 */
[----:B------:R-:W4:Y:S03]  /*20170*/  LDL.LU R29, [R1+0x3d0] ;  /* 0x0003d000011d7983 */ /* 0x000f260000300800 */
[----:B0-----:R-:W-:Y:S01]  /*20180*/  F2FP.SATFINITE.E4M3.F32.PACK_AB_MERGE_C R9, RZ, R6, RZ ;  /* 0x00000006ff09723e */ /* 0x001fe200048070ff */
[----:B--2---:R-:W-:-:S02]  /*20190*/  FMUL R6, R28, UR4 ;  /* 0x000000041c067c20 */ /* 0x004fc40008400000 */
[----:B------:R-:W2:Y:S03]  /*201a0*/  LDL.LU R28, [R1+0x3d4] ;  /* 0x0003d400011c7983 */ /* 0x000ea60000300800 */
[----:B-1----:R-:W-:Y:S01]  /*201b0*/  F2FP.SATFINITE.E4M3.F32.PACK_AB_MERGE_C R11, RZ, R6, RZ ;  /* 0x00000006ff0b723e */ /* 0x002fe200048070ff */
[----:B------:R0:W-:Y:S01]  /*201c0*/  @!P5 STG.E.U8 desc[UR6][R24.64+0xd1], R13 ;  /* 0x0000d10d1800d986 */ /* 0x0001e2000c101106 */
[----:B------:R-:W-:-:S03]  /*201d0*/  ISETP.LT.OR P5, PT, R0, 0xda, !P1 ;  /* 0x000000da0000780c */ /* 0x000fc60004fa1670 */
[----:B------:R1:W-:Y:S01]  /*201e0*/  @!P6 STG.E.U8 desc[UR6][R26.64+0xd8], R7 ;  /* 0x0000d8071a00e986 */ /* 0x0003e2000c101106 */
[----:B------:R-:W-:-:S03]  /*201f0*/  ISETP.LT.OR P6, PT, R0, 0xd9, !P0 ;  /* 0x000000d90000780c */ /* 0x000fc600047c1670 */
[----:B------:R-:W2:Y:S04]  /*20200*/  LDL.LU R41, [R1+0x3d8] ;  /* 0x0003d80001297983 */ /* 0x000ea80000300800 */
[----:B------:R-:W2:Y:S01]  /*20210*/  LDL.LU R40, [R1+0x3dc] ;  /* 0x0003dc0001287983 */ /* 0x000ea20000300800 */
[----:B------:R-:W-:-:S03]  /*20220*/  FMUL R6, R35, UR4 ;  /* 0x0000000423067c20 */ /* 0x000fc60008400000 */
[----:B------:R1:W-:Y:S02]  /*20230*/  @!P5 STG.E.U8 desc[UR6][R26.64+0xd9], R9 ;  /* 0x0000d9091a00d986 */ /* 0x0003e4000c101106 */
[----:B0-----:R-:W-:Y:S02]  /*20240*/  F2FP.SATFINITE.E4M3.F32.PACK_AB_MERGE_C R13, RZ, R6, RZ ;  /* 0x00000006ff0d723e */ /* 0x001fe400048070ff */
[----:B------:R0:W-:Y:S01]  /*20250*/  @!P6 STG.E.U8 desc[UR6][R24.64+0xd8], R11 ;  /* 0x0000d80b1800e986 */ /* 0x0001e2000c101106 */
[----:B------:R-:W-:-:S03]  /*20260*/  ISETP.LT.OR P5, PT, R0, 0xda, !P0 ;  /* 0x000000da0000780c */ /* 0x000fc600047a1670 */
[----:B------:R-:W2:Y:S01]  /*20270*/  LDL.LU R39, [R1+0x3e0] ;  /* 0x0003e00001277983 */ /* 0x000ea20000300800 */
[----:B------:R-:W-:Y:S01]  /*20280*/  FMUL R6, R34, UR4 ;  /* 0x0000000422067c20 */ /* 0x000fe20008400000 */
[----:B------:R-:W-:Y:S02]  /*20290*/  ISETP.LT.OR P6, PT, R0, 0xe1, !P3 ;  /* 0x000000e10000780c */ /* 0x000fe40005fc1670 */
[----:B------:R-:W2:Y:S02]  /*202a0*/  LDL.LU R35, [R1+0x3e4] ;  /* 0x0003e40001237983 */ /* 0x000ea40000300800 */
[----:B-1----:R-:W-:Y:S02]  /*202b0*/  F2FP.SATFINITE.E4M3.F32.PACK_AB_MERGE_C R7, RZ, R6, RZ ;  /* 0x00000006ff07723e */ /* 0x002fe400048070ff */
[----:B------:R-:W2:Y:S01]  /*202c0*/  LDL.LU R34, [R1+0x3e8] ;  /* 0x0003e80001227983 */ /* 0x000ea20000300800 */
[----:B------:R-:W-:-:S03]  /*202d0*/  FMUL R6, R33, UR4 ;  /* 0x0000000421067c20 */ /* 0x000fc60008400000 */
[----:B------:R1:W-:Y:S02]  /*202e0*/  @!P5 STG.E.U8 desc[UR6][R24.64+0xd9], R13 ;  /* 0x0000d90d1800d986 */ /* 0x0003e4000c101106 */
[----:B------:R-:W-:Y:S02]  /*202f0*/  F2FP.SATFINITE.E4M3.F32.PACK_AB_MERGE_C R9, RZ, R6, RZ ;  /* 0x00000006ff09723e */ /* 0x000fe400048070ff */
[----:B------:R-:W2:Y:S01]  /*20300*/  LDL.LU R33, [R1+0x3ec] ;  /* 0x0003ec0001217983 */ /* 0x000ea20000300800 */
[----:B------:R-:W-:-:S03]  /*20310*/  FMUL R6, R31, UR4 ;  /* 0x000000041f067c20 */ /* 0x000fc60008400000 */
[----:B------:R-:W2:Y:S02]  /*20320*/  LDL.LU R31, [R1+0x3f0] ;  /* 0x0003f000011f7983 */ /* 0x000ea40000300800 */
[----:B0-----:R-:W-:Y:S02]  /*20330*/  F2FP.SATFINITE.E4M3.F32.PACK_AB_MERGE_C R11, RZ, R6, RZ ;  /* 0x00000006ff0b723e */ /* 0x001fe400048070ff */
[----:B------:R2:W-:Y:S01]  /*20340*/  @!P6 STG.E.U8 desc[UR6][R2.64+0xe0], R7 ;  /* 0x0000e0070200e986 */ /* 0x0005e2000c101106 */
[----:B---3--:R-:W-:-:S03]  /*20350*/  FMUL R6, R30, UR4 ;  /* 0x000000041e067c20 */ /* 0x008fc60008400000 */
[----:B------:R-:W3:Y:S02]  /*20360*/  LDL.LU R30, [R1+0x3f4] ;  /* 0x0003f400011e7983 */ /* 0x000ee40000300800 */
[----:B-1----:R-:W-:Y:S01]  /*20370*/  F2FP.SATFINITE.E4M3.F32.PACK_AB_MERGE_C R13, RZ, R6, RZ ;  /* 0x00000006ff0d723e */ /* 0x002fe200048070ff */
[----:B----4-:R-:W-:Y:S02]  /*20380*/  FMUL R6, R29, UR4 ;  /* 0x000000041d067c20 */ /* 0x010fe40008400000 */
[----:B------:R-:W4:Y:S01]  /*20390*/  LDL.LU R29, [R1+0x3f8] ;  /* 0x0003f800011d7983 */ /* 0x000f220000300800 */
[----:B--2---:R-:W-:-:S03]  /*203a0*/  FMUL R7, R28, UR4 ;  /* 0x000000041c077c20 */ /* 0x004fc60008400000 */
[----:B------:R-:W2:Y:S01]  /*203b0*/  LDL.LU R28, [R1+0x3fc] ;  /* 0x0003fc00011c7983 */ /* 0x000ea20000300800 */
[C---:B------:R-:W-:Y:S02]  /*203c0*/  ISETP.LT.OR P5, PT, R0.reuse, 0xe2, !P3 ;  /* 0x000000e20000780c */ /* 0x040fe40005fa1670 */
[----:B------:R-:W-:-:S11]  /*203d0*/  ISETP.LT.OR P6, PT, R0, 0xe1, !P2 ;  /* 0x000000e10000780c */ /* 0x000fd600057c1670 */
[----:B------:R0:W-:Y:S01]  /*203e0*/  @!P5 STG.E.U8 desc[UR6][R2.64+0xe1], R9 ;  /* 0x0000e1090200d986 */ /* 0x0001e2000c101106 */
[----:B------:R-:W-:-:S03]  /*203f0*/  ISETP.LT.OR P5, PT, R0, 0xe2, !P2 ;  /* 0x000000e20000780c */ /* 0x000fc600057a1670 */
[----:B------:R1:W-:Y:S01]  /*20400*/  @!P6 STG.E.U8 desc[UR6][R4.64+0xe0], R11 ;  /* 0x0000e00b0400e986 */ /* 0x0003e2000c101106 */
[C---:B------:R-:W-:Y:S02]  /*20410*/  ISETP.LT.OR P6, PT, R0.reuse, 0xe9, !P3 ;  /* 0x000000e90000780c */ /* 0x040fe40005fc1670 */
[C---:B------:R-:W-:Y:S02]  /*20420*/  ISETP.LT.OR P3, PT, R0.reuse, 0xea, !P3 ;  /* 0x000000ea0000780c */ /* 0x040fe40005f61670 */
[----:B------:R-:W-:Y:S02]  /*20430*/  F2FP.SATFINITE.E4M3.F32.PACK_AB_MERGE_C R15, RZ, R7, RZ ;  /* 0x00000007ff0f723e */ /* 0x000fe400048070ff */
[----:B0-----:R-:W-:Y:S01]  /*20440*/  F2FP.SATFINITE.E4M3.F32.PACK_AB_MERGE_C R9, RZ, R6, RZ ;  /* 0x00000006ff09723e */ /* 0x001fe200048070ff */
[----:B------:R-:W-:Y:S02]  /*20450*/  FMUL R6, R41, UR4 ;  /* 0x0000000429067c20 */ /* 0x000fe40008400000 */
[----:B------:R-:W-:Y:S01]  /*20460*/  @!P5 STG.E.U8 desc[UR6][R4.64+0xe1], R13 ;  /* 0x0000e10d0400d986 */ /* 0x000fe2000c101106 */
[----:B------:R-:W-:-:S02]  /*20470*/  ISETP.LT.OR P5, PT, R0, 0xe9, !P2 ;  /* 0x000000e90000780c */ /* 0x000fc400057a1670 */
[C---:B------:R-:W-:Y:S01]  /*20480*/  ISETP.LT.OR P2, PT, R0.reuse, 0xea, !P2 ;  /* 0x000000ea0000780c */ /* 0x040fe20005741670 */
[----:B------:R0:W-:Y:S01]  /*20490*/  @!P6 STG.E.U8 desc[UR6][R2.64+0xe8], R9 ;  /* 0x0000e8090200e986 */ /* 0x0001e2000c101106 */
[----:B------:R-:W-:Y:S01]  /*204a0*/  ISETP.LT.OR P6, PT, R0, 0xe1, !P1 ;  /* 0x000000e10000780c */ /* 0x000fe20004fc1670 */
[----:B------:R-:W-:Y:S02]  /*204b0*/  FMUL R7, R40, UR4 ;  /* 0x0000000428077c20 */ /* 0x000fe40008400000 */
[----:B------:R0:W-:Y:S01]  /*204c0*/  @!P3 STG.E.U8 desc[UR6][R2.64+0xe9], R15 ;  /* 0x0000e90f0200b986 */ /* 0x0001e2000c101106 */
[----:B------:R-:W-:Y:S02]  /*204d0*/  ISETP.LT.OR P3, PT, R0, 0xe2, !P1 ;  /* 0x000000e20000780c */ /* 0x000fe40004f61670 */
[----:B-1----:R-:W-:Y:S01]  /*204e0*/  F2FP.SATFINITE.E4M3.F32.PACK_AB_MERGE_C R11, RZ, R6, RZ ;  /* 0x00000006ff0b723e */ /* 0x002fe200048070ff */
[----:B------:R-:W-:Y:S01]  /*204f0*/  FMUL R6, R39, UR4 ;  /* 0x0000000427067c20 */ /* 0x000fe20008400000 */
[----:B------:R-:W-:Y:S01]  /*20500*/  FMUL R8, R35, UR4 ;  /* 0x0000000423087c20 */ /* 0x000fe20008400000 */
[----:B------:R-:W-:-:S03]  /*20510*/  F2FP.SATFINITE.E4M3.F32.PACK_AB_MERGE_C R7, RZ, R7, RZ ;  /* 0x00000007ff07723e */ /* 0x000fc600048070ff */
[----:B0-----:R-:W-:Y:S02]  /*20520*/  F2FP.SATFINITE.E4M3.F32.PACK_AB_MERGE_C R9, RZ, R6, RZ ;  /* 0x00000006ff09723e */ /* 0x001fe400048070ff */
[----:B------:R-:W-:Y:S01]  /*20530*/  F2FP.SATFINITE.E4M3.F32.PACK_AB_MERGE_C R13, RZ, R8, RZ ;  /* 0x00000008ff0d723e */ /* 0x000fe200048070ff */
[----:B------:R-:W-:Y:S01]  /*20540*/  @!P5 STG.E.U8 desc[UR6][R4.64+0xe8], R11 ;  /* 0x0000e80b0400d986 */ /* 0x000fe2000c101106 */
[----:B------:R-:W-:Y:S01]  /*20550*/  FMUL R2, R34, UR4 ;  /* 0x0000000422027c20 */ /* 0x000fe20008400000 */
[C---:B------:R-:W-:Y:S02]  /*20560*/  ISETP.LT.OR P5, PT, R0.reuse, 0xe1, !P0 ;  /* 0x000000e10000780c */ /* 0x040fe400047a1670 */
[----:B------:R0:W-:Y:S01]  /*20570*/  @!P2 STG.E.U8 desc[UR6][R4.64+0xe9], R7 ;  /* 0x0000e9070400a986 */ /* 0x0001e2000c101106 */
[----:B------:R-:W-:-:S03]  /*20580*/  ISETP.LT.OR P2, PT, R0, 0xe9, !P1 ;  /* 0x000000e90000780c */ /* 0x000fc60004f41670 */
[----:B------:R1:W-:Y:S01]  /*20590*/  @!P6 STG.E.U8 desc[UR6][R26.64+0xe0], R9 ;  /* 0x0000e0091a00e986 */ /* 0x0003e2000c101106 */
[C---:B------:R-:W-:Y:S02]  /*205a0*/  ISETP.LT.OR P6, PT, R0.reuse, 0xe2, !P0 ;  /* 0x000000e20000780c */ /* 0x040fe400047c1670 */
[C---:B------:R-:W-:Y:S01]  /*205b0*/  ISETP.LT.OR P1, PT, R0.reuse, 0xea, !P1 ;  /* 0x000000ea0000780c */ /* 0x040fe20004f21670 */
[----:B------:R2:W-:Y:S01]  /*205c0*/  @!P3 STG.E.U8 desc[UR6][R26.64+0xe1], R13 ;  /* 0x0000e10d1a00b986 */ /* 0x0005e2000c101106 */
[C---:B------:R-:W-:Y:S02]  /*205d0*/  ISETP.LT.OR P3, PT, R0.reuse, 0xe9, !P0 ;  /* 0x000000e90000780c */ /* 0x040fe40004761670 */
[----:B------:R-:W-:Y:S01]  /*205e0*/  ISETP.LT.OR P0, PT, R0, 0xea, !P0 ;  /* 0x000000ea0000780c */ /* 0x000fe20004701670 */
[----:B------:R-:W-:Y:S01]  /*205f0*/  FMUL R0, R33, UR4 ;  /* 0x0000000421007c20 */ /* 0x000fe20008400000 */
[----:B------:R-:W-:Y:S01]  /*20600*/  F2FP.SATFINITE.E4M3.F32.PACK_AB_MERGE_C R15, RZ, R2, RZ ;  /* 0x00000002ff0f723e */ /* 0x000fe200048070ff */
[----:B------:R-:W-:-:S03]  /*20610*/  FMUL R2, R31, UR4 ;  /* 0x000000041f027c20 */ /* 0x000fc60008400000 */
[----:B0-----:R-:W-:Y:S02]  /*20620*/  F2FP.SATFINITE.E4M3.F32.PACK_AB_MERGE_C R7, RZ, R0, RZ ;  /* 0x00000000ff07723e */ /* 0x001fe400048070ff */
[----:B-1----:R-:W-:Y:S01]  /*20630*/  F2FP.SATFINITE.E4M3.F32.PACK_AB_MERGE_C R9, RZ, R2, RZ ;  /* 0x00000002ff09723e */ /* 0x002fe200048070ff */
[----:B------:R0:W-:Y:S04]  /*20640*/  @!P5 STG.E.U8 desc[UR6][R24.64+0xe0], R15 ;  /* 0x0000e00f1800d986 */ /* 0x0001e8000c101106 */
[----:B------:R0:W-:Y:S04]  /*20650*/  @!P6 STG.E.U8 desc[UR6][R24.64+0xe1], R7 ;  /* 0x0000e1071800e986 */ /* 0x0001e8000c101106 */
[----:B------:R0:W-:Y:S01]  /*20660*/  @!P2 STG.E.U8 desc[UR6][R26.64+0xe8], R9 ;  /* 0x0000e8091a00a986 */ /* 0x0001e2000c101106 */
[----:B---3--:R-:W-:-:S05]  /*20670*/  FMUL R3, R30, UR4 ;  /* 0x000000041e037c20 */ /* 0x008fca0008400000 */
[----:B------:R-:W-:Y:S01]  /*20680*/  F2FP.SATFINITE.E4M3.F32.PACK_AB_MERGE_C R3, RZ, R3, RZ ;  /* 0x00000003ff03723e */ /* 0x000fe200048070ff */
[----:B----4-:R-:W-:-:S04]  /*20690*/  FMUL R4, R29, UR4 ;  /* 0x000000041d047c20 */ /* 0x010fc80008400000 */
[----:B------:R0:W-:Y:S01]  /*206a0*/  @!P1 STG.E.U8 desc[UR6][R26.64+0xe9], R3 ;  /* 0x0000e9031a009986 */ /* 0x0001e2000c101106 */
[----:B------:R-:W-:Y:S01]  /*206b0*/  F2FP.SATFINITE.E4M3.F32.PACK_AB_MERGE_C R11, RZ, R4, RZ ;  /* 0x00000004ff0b723e */ /* 0x000fe200048070ff */
[----:B--2---:R-:W-:-:S05]  /*206c0*/  FMUL R5, R28, UR4 ;  /* 0x000000041c057c20 */ /* 0x004fca0008400000 */
[----:B------:R-:W-:Y:S01]  /*206d0*/  F2FP.SATFINITE.E4M3.F32.PACK_AB_MERGE_C R5, RZ, R5, RZ ;  /* 0x00000005ff05723e */ /* 0x000fe200048070ff */
[----:B------:R0:W-:Y:S04]  /*206e0*/  @!P3 STG.E.U8 desc[UR6][R24.64+0xe8], R11 ;  /* 0x0000e80b1800b986 */ /* 0x0001e8000c101106 */
[----:B------:R0:W-:Y:S02]  /*206f0*/  @!P0 STG.E.U8 desc[UR6][R24.64+0xe9], R5 ;  /* 0x0000e90518008986 */ /* 0x0001e4000c101106 */
.L_x_514:
[----:B------:R-:W-:Y:S05]  /*20700*/  BSYNC B0 ;  /* 0x0000000000007941 */ /* 0x000fea0003800000 */
.L_x_32:
[----:B0-----:R-:W2:Y:S04]  /*20710*/  LDL.LU R3, [R1+0x40c] ;  /* 0x00040c0001037983 */ /* 0x001ea80000300800 */
[----:B------:R-:W2:Y:S01]  /*20720*/  LDL.LU R2, [R1+0x410] ;  /* 0x0004100001027983 */ /* 0x000ea20000300800 */
[----:B------:R-:W-:Y:S01]  /*20730*/  ULDC UR8, c[0x0][0xc] ;  /* 0x0000030000087ab9 */ /* 0x000fe20000000800 */
[----:B------:R-:W-:Y:S01]  /*20740*/  ULDC UR9, c[0x0][0x10] ;  /* 0x0000040000097ab9 */ /* 0x000fe20000000800 */
[----:B------:R-:W2:Y:S01]  /*20750*/  LDC R5, c[0x0][0x14] ;  /* 0x00000500ff057b82 */ /* 0x000ea20000000800 */
[----:B------:R-:W-:Y:S01]  /*20760*/  UIMAD.WIDE.U32 UR8, UR8, UR9, URZ ;  /* 0x00000009080872a5 */ /* 0x000fe2000f8e003f */
[----:B-----5:R-:W-:-:S05]  /*20770*/  PRMT R0, RZ, 0x7610, R0 ;  /* 0x00007610ff007816 */ /* 0x020fca0000000000 */
[----:B--2---:R-:W-:-:S04]  /*20780*/  IMAD.WIDE.U32 R2, R5, UR8, R2 ;  /* 0x0000000805027c25 */ /* 0x004fc8000f8e0002 */
[----:B------:R-:W-:Y:S01]  /*20790*/  IMAD R5, R5, UR9, RZ ;  /* 0x0000000905057c24 */ /* 0x000fe2000f8e02ff */
[----:B------:R-:W-:Y:S01]  /*207a0*/  ULDC.64 UR8, c[0x0][0x650] ;  /* 0x0001940000087ab9 */ /* 0x000fe20000000a00 */
[----:B---3--:R-:W-:Y:S01]  /*207b0*/  IMAD.MOV.U32 R11, RZ, RZ, R2 ;  /* 0x000000ffff0b7224 */ /* 0x008fe200078e0002 */
[----:B------:R-:W-:Y:S01]  /*207c0*/  ISETP.GE.U32.AND P0, PT, R2, UR8, PT ;  /* 0x0000000802007c0c */ /* 0x000fe2000bf06070 */
[----:B------:R-:W-:Y:S01]  /*207d0*/  IMAD.IADD R13, R3, 0x1, R5 ;  /* 0x00000001030d7824 */ /* 0x000fe200078e0205 */
[----:B------:R-:W-:Y:S01]  /*207e0*/  UMOV UR8, 0xffffffff ;  /* 0xffffffff00087882 */ /* 0x000fe20000000000 */
[----:B------:R-:W-:Y:S02]  /*207f0*/  IMAD.MOV.U32 R3, RZ, RZ, -0x1 ;  /* 0xffffffffff037424 */ /* 0x000fe400078e00ff */
[----:B------:R-:W-:Y:S01]  /*20800*/  IMAD.U32 R2, RZ, RZ, UR8 ;  /* 0x00000008ff027e24 */ /* 0x000fe2000f8e00ff */
[----:B------:R0:W-:Y:S01]  /*20810*/  STL [R1+0x40c], R13 ;  /* 0x00040c0d01007387 */ /* 0x0001e20000100800 */
[----:B------:R-:W-:-:S03]  /*20820*/  ISETP.GE.U32.AND.EX P0, PT, R13, UR9, PT, P0 ;  /* 0x000000090d007c0c */ /* 0x000fc6000bf06100 */
[----:B------:R0:W-:Y:S04]  /*20830*/  STL [R1+0x420], R3 ;  /* 0x0004200301007387 */ /* 0x0001e80000100800 */
[----:B------:R0:W-:Y:S04]  /*20840*/  STL [R1+0x410], R11 ;  /* 0x0004100b01007387 */ /* 0x0001e80000100800 */
[----:B------:R0:W-:Y:S02]  /*20850*/  STL [R1+0x418], R2 ;  /* 0x0004180201007387 */ /* 0x0001e40000100800 */
[----:B------:R-:W-:Y:S05]  /*20860*/  @P0 BRA `(.L_x_515) ;  /* 0x00000004007c0947 */ /* 0x000fea0003800000 */
[----:B------:R-:W2:Y:S01]  /*20870*/  S2R R8, SR_CTAID.X ;  /* 0x0000000000087919 */ /* 0x000ea20000002500 */
[----:B------:R-:W-:Y:S01]  /*20880*/  ULDC.64 UR14, c[0x0][0x628] ;  /* 0x00018a00000e7ab9 */ /* 0x000fe20000000a00 */
[----:B------:R-:W3:Y:S01]  /*20890*/  LDC R9, c[0x0][0x144] ;  /* 0x00005100ff097b82 */ /* 0x000ee20000000800 */
[----:B------:R-:W-:Y:S01]  /*208a0*/  ULDC UR8, c[0x0][0x150] ;  /* 0x0000540000087ab9 */ /* 0x000fe20000000800 */
[----:B------:R-:W0:Y:S01]  /*208b0*/  S2R R12, SR_CTAID.Y ;  /* 0x00000000000c7919 */ /* 0x000e220000002600 */
[----:B------:R-:W-:Y:S01]  /*208c0*/  ISETP.NE.U32.AND P0, PT, RZ, UR14, PT ;  /* 0x0000000eff007c0c */ /* 0x000fe2000bf05070 */
[----:B------:R-:W-:Y:S01]  /*208d0*/  ULDC UR17, c[0x0][0x630] ;  /* 0x00018c0000117ab9 */ /* 0x000fe20000000800 */
[----:B------:R-:W-:Y:S02]  /*208e0*/  R2UR UR12, R11 ;  /* 0x000000000b0c72ca */ /* 0x000fe400000e0000 */
[----:B------:R-:W-:Y:S01]  /*208f0*/  ISETP.NE.AND.EX P0, PT, RZ, UR15, PT, P0 ;  /* 0x0000000fff007c0c */ /* 0x000fe2000bf05300 */
[----:B----4-:R-:W4:Y:S01]  /*20900*/  LDC.64 R6, c[0x0][0x620] ;  /* 0x00018800ff067b82 */ /* 0x010f220000000a00 */
[----:B------:R-:W-:-:S02]  /*20910*/  R2UR UR13, R13 ;  /* 0x000000000d0d72ca */ /* 0x000fc400000e0000 */
[----:B--2---:R-:W-:-:S05]  /*20920*/  I2FP.F32.U32 R0, R8 ;  /* 0x0000000800007245 */ /* 0x004fca0000201000 */
[----:B------:R-:W-:-:S06]  /*20930*/  FMUL R0, R0, UR8 ;  /* 0x0000000800007c20 */ /* 0x000fcc0008400000 */
[----:B------:R-:W2:Y:S01]  /*20940*/  F2I.U32.TRUNC.NTZ R0, R0 ;  /* 0x0000000000007305 */ /* 0x000ea2000020f000 */
[----:B0-----:R-:W-:Y:S05]  /*20950*/  @!P0 BRA `(.L_x_516) ;  /* 0x0000000000308947 */ /* 0x001fea0003800000 */
        /* <DEDUP_REMOVED lines=12> */
.L_x_516:
[----:B------:R-:W-:Y:S01]  /*20a20*/  USHF.R.U64 UR12, UR12, UR17, UR13 ;  /* 0x000000110c0c7299 */ /* 0x000fe2000800120d */
[----:B------:R-:W0:Y:S01]  /*20a30*/  LDC.64 R20, c[0x0][0x640] ;  /* 0x00019000ff147b82 */ /* 0x000e220000000a00 */
[----:B------:R-:W-:Y:S01]  /*20a40*/  USHF.R.U32.HI UR8, URZ, UR17, UR13 ;  /* 0x000000113f087299 */ /* 0x000fe2000801160d */
[----:B--2---:R-:W-:Y:S02]  /*20a50*/  IMAD.MOV R10, RZ, RZ, -R0 ;  /* 0x000000ffff0a7224 */ /* 0x004fe400078e0a00 */
[----:B------:R-:W-:Y:S01]  /*20a60*/  IMAD.MOV.U32 R2, RZ, RZ, R11 ;  /* 0x000000ffff027224 */ /* 0x000fe200078e000b */
[----:B------:R-:W-:Y:S01]  /*20a70*/  IADD3 R5, P0, RZ, -UR12, RZ ;  /* 0x8000000cff057c10 */ /* 0x000fe2000ff1e0ff */
[----:B---3--:R-:W-:Y:S02]  /*20a80*/  IMAD R17, R9, R10, R8 ;  /* 0x0000000a09117224 */ /* 0x008fe400078e0208 */
[----:B------:R-:W2:Y:S02]  /*20a90*/  LDC R4, c[0x0][0x618] ;  /* 0x00018600ff047b82 */ /* 0x000ea40000000800 */
[----:B------:R-:W-:Y:S01]  /*20aa0*/  IMAD.X R3, RZ, RZ, ~UR8, P0 ;  /* 0x80000008ff037e24 */ /* 0x000fe200080e06ff */
[----:B------:R-:W-:-:S03]  /*20ab0*/  ULDC UR8, c[0x0][0x154] ;  /* 0x0000550000087ab9 */ /* 0x000fc60000000800 */
[-C--:B----4-:R-:W-:Y:S02]  /*20ac0*/  IMAD R0, R3, R6.reuse, RZ ;  /* 0x0000000603007224 */ /* 0x090fe400078e02ff */
[----:B------:R-:W3:Y:S01]  /*20ad0*/  LDC R14, c[0x0][0x608] ;  /* 0x00018200ff0e7b82 */ /* 0x000ee20000000800 */
[----:B------:R-:W-:Y:S02]  /*20ae0*/  IMAD.MOV.U32 R3, RZ, RZ, R13 ;  /* 0x000000ffff037224 */ /* 0x000fe400078e000d */
[----:B------:R-:W-:-:S05]  /*20af0*/  IMAD.WIDE.U32 R2, R5, R6, R2 ;  /* 0x0000000605027225 */ /* 0x000fca00078e0002 */
[----:B------:R-:W4:Y:S01]  /*20b00*/  LDC R18, c[0x0][0x658] ;  /* 0x00019600ff127b82 */ /* 0x000f220000000800 */
[----:B------:R-:W-:Y:S01]  /*20b10*/  IMAD R5, R5, R7, R0 ;  /* 0x0000000705057224 */ /* 0x000fe200078e0200 */
[----:B------:R-:W-:Y:S01]  /*20b20*/  I2FP.F32.U32 R0, R12 ;  /* 0x0000000c00007245 */ /* 0x000fe20000201000 */
[----:B------:R-:W-:Y:S01]  /*20b30*/  IMAD.MOV.U32 R7, RZ, RZ, 0x1 ;  /* 0x00000001ff077424 */ /* 0x000fe200078e00ff */
[----:B0-----:R-:W-:Y:S01]  /*20b40*/  ISETP.NE.U32.AND P0, PT, R20, RZ, PT ;  /* 0x000000ff1400720c */ /* 0x001fe20003f05070 */
[----:B------:R-:W-:Y:S02]  /*20b50*/  IMAD.IADD R3, R3, 0x1, R5 ;  /* 0x0000000103037824 */ /* 0x000fe400078e0205 */
[----:B------:R-:W-:Y:S01]  /*20b60*/  FMUL R0, R0, UR8 ;  /* 0x0000000800007c20 */ /* 0x000fe20008400000 */
[----:B------:R-:W0:Y:S01]  /*20b70*/  LDC R15, c[0x0][0x148] ;  /* 0x00005200ff0f7b82 */ /* 0x000e220000000800 */
[----:B------:R-:W-:Y:S01]  /*20b80*/  ISETP.NE.AND.EX P0, PT, R21, RZ, PT, P0 ;  /* 0x000000ff1500720c */ /* 0x000fe20003f05300 */
[----:B------:R-:W-:Y:S01]  /*20b90*/  IMAD.MOV.U32 R5, RZ, RZ, -0x1 ;  /* 0xffffffffff057424 */ /* 0x000fe200078e00ff */
[-CC-:B--2---:R-:W-:Y:S01]  /*20ba0*/  SHF.R.U64 R10, R2, R4.reuse, R3.reuse ;  /* 0x00000004020a7219 */ /* 0x184fe20000001203 */
[----:B------:R2:W0:Y:S01]  /*20bb0*/  F2I.U32.TRUNC.NTZ R13, R0 ;  /* 0x00000000000d7305 */ /* 0x000422000020f000 */
[----:B------:R-:W-:-:S03]  /*20bc0*/  SHF.R.U32.HI R3, RZ, R4, R3 ;  /* 0x00000004ff037219 */ /* 0x000fc60000011603 */
[----:B------:R-:W0:Y:S01]  /*20bd0*/  LDC R16, c[0x0][0x600] ;  /* 0x00018000ff107b82 */ /* 0x000e220000000800 */
[-CC-:B---3--:R-:W-:Y:S02]  /*20be0*/  SHF.R.U64 R8, R10, R14.reuse, R3.reuse ;  /* 0x0000000e0a087219 */ /* 0x188fe40000001203 */
[----:B------:R-:W-:-:S05]  /*20bf0*/  SHF.R.U32.HI R3, RZ, R14, R3 ;  /* 0x0000000eff037219 */ /* 0x000fca0000011603 */
[----:B------:R-:W3:Y:S01]  /*20c00*/  LDC R22, c[0x0][0x648] ;  /* 0x00019200ff167b82 */ /* 0x000ee20000000800 */
[-CC-:B----4-:R-:W-:Y:S02]  /*20c10*/  SHF.R.U64 R11, R8, R18.reuse, R3.reuse ;  /* 0x00000012080b7219 */ /* 0x190fe40000001203 */
[-C--:B------:R-:W-:Y:S02]  /*20c20*/  SHF.L.U32 R5, R5, R18.reuse, RZ ;  /* 0x0000001205057219 */ /* 0x080fe400000006ff */
[-C--:B------:R-:W-:Y:S01]  /*20c30*/  SHF.R.U32.HI R3, RZ, R18.reuse, R3 ;  /* 0x00000012ff037219 */ /* 0x080fe20000011603 */
[----:B------:R-:W-:Y:S01]  /*20c40*/  IMAD.MOV.U32 R2, RZ, RZ, R11 ;  /* 0x000000ffff027224 */ /* 0x000fe200078e000b */
[----:B------:R-:W-:Y:S01]  /*20c50*/  SHF.L.U32 R36, R7, R18, RZ ;  /* 0x0000001207247219 */ /* 0x000fe200000006ff */
[----:B------:R-:W4:Y:S01]  /*20c60*/  LDC R23, c[0x0][0x638] ;  /* 0x00018e00ff177b82 */ /* 0x000f220000000800 */
[----:B------:R-:W-:-:S07]  /*20c70*/  LOP3.LUT R19, RZ, R5, RZ, 0x33, !PT ;  /* 0x00000005ff137212 */ /* 0x000fce00078e33ff */
[----:B------:R-:W0:Y:S01]  /*20c80*/  LDC R24, c[0x0][0x610] ;  /* 0x00018400ff187b82 */ /* 0x000e220000000800 */
[----:B--2---:R-:W-:Y:S05]  /*20c90*/  @!P0 BRA `(.L_x_517) ;  /* 0x0000000000288947 */ /* 0x004fea0003800000 */
[----:B------:R-:W2:Y:S02]  /*20ca0*/  LDC R0, c[0x0][0x64c] ;  /* 0x00019300ff007b82 */ /* 0x000ea40000000800 */
[----:B--2---:R-:W-:-:S05]  /*20cb0*/  IADD3 R7, P0, R11, R0, RZ ;  /* 0x000000000b077210 */ /* 0x004fca0007f1e0ff */
        /* <DEDUP_REMOVED lines=8> */
.L_x_517:
[----:B---3--:R-:W-:Y:S01]  /*20d40*/  SHF.R.U64 R0, R2, R22, R3 ;  /* 0x0000001602007219 */ /* 0x008fe20000001203 */
[----:B0-----:R-:W-:Y:S01]  /*20d50*/  VIADD R5, R16, 0xffffffff ;  /* 0xffffffff10057836 */ /* 0x001fe20000000000 */
[----:B------:R-:W-:Y:S01]  /*20d60*/  LOP3.LUT R3, R8, R19, RZ, 0xc0, !PT ;  /* 0x0000001308037212 */ /* 0x000fe200078ec0ff */
[----:B------:R-:W-:Y:S02]  /*20d70*/  IMAD.MOV R13, RZ, RZ, -R13 ;  /* 0x000000ffff0d7224 */ /* 0x000fe400078e0a0d */
[----:B------:R-:W-:Y:S02]  /*20d80*/  IMAD.MOV R2, RZ, RZ, -R0 ;  /* 0x000000ffff027224 */ /* 0x000fe400078e0a00 */
[----:B------:R-:W-:Y:S01]  /*20d90*/  IMAD R36, R36, R0, R3 ;  /* 0x0000000024247224 */ /* 0x000fe200078e0203 */
[----:B------:R-:W-:Y:S01]  /*20da0*/  LOP3.LUT R3, R10, R5, RZ, 0xc0, !PT ;  /* 0x000000050a037212 */ /* 0x000fe200078ec0ff */
[----:B------:R-:W-:Y:S02]  /*20db0*/  @P4 IMAD R17, R15, R13, R12 ;  /* 0x0000000d0f114224 */ /* 0x000fe400078e020c */
[----:B----4-:R-:W-:-:S02]  /*20dc0*/  IMAD R0, R2, R23, R11 ;  /* 0x0000001702007224 */ /* 0x010fc400078e020b */
[----:B------:R-:W-:Y:S02]  /*20dd0*/  IMAD.MOV.U32 R2, RZ, RZ, 0x1 ;  /* 0x00000001ff027424 */ /* 0x000fe400078e00ff */
[----:B------:R-:W-:Y:S02]  /*20de0*/  IMAD R36, R36, R24, R17 ;  /* 0x0000001824247224 */ /* 0x000fe400078e0211 */
[----:B------:R-:W-:Y:S01]  /*20df0*/  IMAD R3, R0, R16, R3 ;  /* 0x0000001000037224 */ /* 0x000fe200078e0203 */
[----:B------:R-:W-:-:S04]  /*20e00*/  PRMT R0, R2, 0x7610, R0 ;  /* 0x0000761002007816 */ /* 0x000fc80000000000 */
[----:B------:R-:W-:Y:S02]  /*20e10*/  SEL R2, R3, R36, !P4 ;  /* 0x0000002403027207 */ /* 0x000fe40006000000 */
[----:B------:R-:W-:-:S03]  /*20e20*/  SEL R36, R36, R3, !P4 ;  /* 0x0000000324247207 */ /* 0x000fc60006000000 */
[----:B------:R0:W-:Y:S02]  /*20e30*/  STL [R1+0x420], R2 ;  /* 0x0004200201007387 */ /* 0x0001e40000100800 */
[----:B0-----:R-:W-:-:S05]  /*20e40*/  IMAD.U32 R2, RZ, RZ, UR12 ;  /* 0x0000000cff027e24 */ /* 0x001fca000f8e00ff */
[----:B------:R2:W-:Y:S02]  /*20e50*/  STL [R1+0x418], R2 ;  /* 0x0004180201007387 */ /* 0x0005e40000100800 */
.L_x_515:
[----:B0-2---:R-:W2:Y:S01]  /*20e60*/  LDL.LU R2, [R1+0x41c] ;  /* 0x00041c0001027983 */ /* 0x005ea20000300800 */
[----:B------:R-:W-:Y:S02]  /*20e70*/  R2UR UR8, R38 ;  /* 0x00000000260872ca */ /* 0x000fe400000e0000 */
[----:B------:R-:W-:Y:S01]  /*20e80*/  R2UR UR10, R37 ;  /* 0x00000000250a72ca */ /* 0x000fe200000e0000 */
[----:B------:R-:W-:Y:S01]  /*20e90*/  STL [R1+0x424], R36 ;  /* 0x0004242401007387 */ /* 0x000fe20000100800 */
[----:B------:R-:W-:-:S11]  /*20ea0*/  LOP3.LUT P0, RZ, R0, 0xff, RZ, 0xc0, !PT ;  /* 0x000000ff00ff7812 */ /* 0x000fd6000780c0ff */
[----:B------:R-:W-:-:S04]  /*20eb0*/  UIADD3 UR8, UR10, UR8, URZ ;  /* 0x000000080a087290 */ /* 0x000fc8000fffe03f */
[----:B------:R-:W-:Y:S02]  /*20ec0*/  USHF.R.U32.HI UR9, URZ, 0x4, UR8 ;  /* 0x000000043f097899 */ /* 0x000fe40008011608 */
[----:B------:R-:W-:Y:S02]  /*20ed0*/  UISETP.GT.U32.AND UP1, UPT, UR8, 0xf, UPT ;  /* 0x0000000f0800788c */ /* 0x000fe4000bf24070 */
[----:B------:R-:W-:Y:S02]  /*20ee0*/  ULOP3.LUT UR9, UR9, 0x1, URZ, 0xc0, !UPT ;  /* 0x0000000109097892 */ /* 0x000fe4000f8ec03f */
[----:B------:R-:W-:Y:S02]  /*20ef0*/  UISETP.LT.U32.AND UP1, UPT, UR10, 0x10, UP1 ;  /* 0x000000100a00788c */ /* 0x000fe40008f21070 */
[----:B------:R-:W-:Y:S02]  /*20f00*/  UISETP.NE.U32.AND UP0, UPT, UR9, 0x1, UPT ;  /* 0x000000010900788c */ /* 0x000fe4000bf05070 */
[----:B------:R-:W-:-:S02]  /*20f10*/  ULOP3.LUT UR8, UR8, 0xf, URZ, 0xc0, !UPT ;  /* 0x0000000f08087892 */ /* 0x000fc4000f8ec03f */
[----:B------:R-:W-:Y:S02]  /*20f20*/  UISETP.GT.U32.AND UP0, UPT, UR10, 0xf, !UP0 ;  /* 0x0000000f0a00788c */ /* 0x000fe4000c704070 */
[----:B------:R-:W-:Y:S02]  /*20f30*/  USEL UR10, URZ, 0x1, !UP1 ;  /* 0x000000013f0a7887 */ /* 0x000fe4000c800000 */
[----:B------:R-:W-:Y:S01]  /*20f40*/  USEL UR9, URZ, 0x1, !UP0 ;  /* 0x000000013f097887 */ /* 0x000fe2000c000000 */
[----:B------:R-:W-:-:S05]  /*20f50*/  IMAD.U32 R0, RZ, RZ, UR8 ;  /* 0x00000008ff007e24 */ /* 0x000fca000f8e00ff */
[----:B------:R0:W-:Y:S01]  /*20f60*/  STL [R1+0x414], R0 ;  /* 0x0004140001007387 */ /* 0x0001e20000100800 */
[----:B--2---:R-:W-:-:S13]  /*20f70*/  R2UR UR11, R2 ;  /* 0x00000000020b72ca */ /* 0x004fda00000e0000 */
[----:B------:R-:W-:-:S06]  /*20f80*/  ULOP3.LUT UR11, UR9, UR11, UR10, 0x96, !UPT ;  /* 0x0000000b090b7292 */ /* 0x000fcc000f8e960a */
[----:B0-----:R-:W-:-:S05]  /*20f90*/  IMAD.U32 R0, RZ, RZ, UR11 ;  /* 0x0000000bff007e24 */ /* 0x001fca000f8e00ff */
[----:B------:R0:W-:Y:S01]  /*20fa0*/  STL [R1+0x41c], R0 ;  /* 0x00041c0001007387 */ /* 0x0001e20000100800 */
[----:B------:R-:W-:Y:S05]  /*20fb0*/  @P0 BRA `(.L_x_518) ;  /* 0xfffffe0000c80947 */ /* 0x000fea000383ffff */
[----:B------:R-:W-:Y:S05]  /*20fc0*/  EXIT ;  /* 0x000000000000794d */ /* 0x000fea0003800000 */
.L_x_4:
[----:B------:R-:W2:Y:S01]  /*20fd0*/  LDL R17, [R1+0x410] ;  /* 0x0004100001117983 */ /* 0x000ea20000100800 */
[----:B------:R-:W-:-:S03]  /*20fe0*/  ULDC.64 UR4, c[0x0][0x650] ;  /* 0x0001940000047ab9 */ /* 0x000fc60000000a00 */
[----:B------:R-:W3:Y:S01]  /*20ff0*/  LDL R18, [R1+0x40c] ;  /* 0x00040c0001127983 */ /* 0x000ee20000100800 */
[----:B------:R-:W-:Y:S01]  /*21000*/  PRMT R4, RZ, 0x7610, R4 ;  /* 0x00007610ff047816 */ /* 0x000fe20000000004 */
[----:B------:R-:W-:Y:S02]  /*21010*/  IMAD.MOV.U32 R5, RZ, RZ, -0x1 ;  /* 0xffffffffff057424 */ /* 0x000fe400078e00ff */
[----:B------:R-:W-:Y:S02]  /*21020*/  IMAD.MOV.U32 R7, RZ, RZ, -0x1 ;  /* 0xffffffffff077424 */ /* 0x000fe400078e00ff */
[----:B------:R-:W-:Y:S01]  /*21030*/  IMAD.MOV.U32 R6, RZ, RZ, -0x1 ;  /* 0xffffffffff067424 */ /* 0x000fe200078e00ff */
[----:B--2---:R-:W-:-:S04]  /*21040*/  ISETP.GE.U32.AND P0, PT, R17, UR4, PT ;  /* 0x0000000411007c0c */ /* 0x004fc8000bf06070 */
[----:B---3--:R-:W-:-:S13]  /*21050*/  ISETP.GE.U32.AND.EX P0, PT, R18, UR5, PT, P0 ;  /* 0x0000000512007c0c */ /* 0x008fda000bf06100 */
[----:B------:R-:W-:Y:S05]  /*21060*/  @P0 BRA `(.L_x_519) ;  /* 0x0000000400600947 */ /* 0x000fea0003800000 */
[----:B------:R-:W0:Y:S01]  /*21070*/  LDC.64 R10, c[0x0][0x628] ;  /* 0x00018a00ff0a7b82 */ /* 0x000e220000000a00 */
[----:B------:R-:W-:Y:S02]  /*21080*/  IMAD.MOV.U32 R8, RZ, RZ, R17 ;  /* 0x000000ffff087224 */ /* 0x000fe400078e0011 */
[----:B------:R-:W-:-:S05]  /*21090*/  IMAD.MOV.U32 R9, RZ, RZ, R18 ;  /* 0x000000ffff097224 */ /* 0x000fca00078e0012 */
[----:B------:R-:W1:Y:S08]  /*210a0*/  LDC R12, c[0x0][0x630] ;  /* 0x00018c00ff0c7b82 */ /* 0x000e700000000800 */
[----:B------:R-:W2:Y:S01]  /*210b0*/  LDC.64 R14, c[0x0][0x620] ;  /* 0x00018800ff0e7b82 */ /* 0x000ea20000000a00 */
[----:B0-----:R-:W-:-:S04]  /*210c0*/  ISETP.NE.U32.AND P0, PT, R10, RZ, PT ;  /* 0x000000ff0a00720c */ /* 0x001fc80003f05070 */
[----:B------:R-:W-:-:S13]  /*210d0*/  ISETP.NE.AND.EX P0, PT, R11, RZ, PT, P0 ;  /* 0x000000ff0b00720c */ /* 0x000fda0003f05300 */
[----:B-12---:R-:W-:Y:S05]  /*210e0*/  @!P0 BRA `(.L_x_520) ;  /* 0x0000000000288947 */ /* 0x006fea0003800000 */
[----:B------:R-:W0:Y:S02]  /*210f0*/  LDC R4, c[0x0][0x634] ;  /* 0x00018d00ff047b82 */ /* 0x000e240000000800 */
[----:B0-----:R-:W-:-:S05]  /*21100*/  IADD3 R9, P0, R17, R4, RZ ;  /* 0x0000000411097210 */ /* 0x001fca0007f1e0ff */
        /* <DEDUP_REMOVED lines=8> */
.L_x_520:
[--C-:B------:R-:W-:Y:S01]  /*21190*/  SHF.R.U64 R10, R8, R12, R9.reuse ;  /* 0x0000000c080a7219 */ /* 0x100fe20000001209 */
[----:B------:R-:W-:Y:S01]  /*211a0*/  IMAD.MOV.U32 R5, RZ, RZ, R18 ;  /* 0x000000ffff057224 */ /* 0x000fe200078e0012 */
[----:B------:R-:W-:Y:S01]  /*211b0*/  I2FP.F32.U32 R6, R2 ;  /* 0x0000000200067245 */ /* 0x000fe20000201000 */
[----:B------:R-:W0:Y:S01]  /*211c0*/  LDC R16, c[0x0][0x618] ;  /* 0x00018600ff107b82 */ /* 0x000e220000000800 */
[----:B------:R-:W-:Y:S01]  /*211d0*/  SHF.R.U32.HI R3, RZ, R12, R9 ;  /* 0x0000000cff037219 */ /* 0x000fe20000011609 */
[----:B------:R-:W-:Y:S01]  /*211e0*/  ULDC UR4, c[0x0][0x150] ;  /* 0x0000540000047ab9 */ /* 0x000fe20000000800 */
[----:B------:R-:W-:Y:S01]  /*211f0*/  IADD3 R7, P0, RZ, -R10, RZ ;  /* 0x8000000aff077210 */ /* 0x000fe20007f1e0ff */
[----:B------:R-:W-:Y:S01]  /*21200*/  FMUL R9, R6, UR4 ;  /* 0x0000000406097c20 */ /* 0x000fe20008400000 */
[----:B------:R-:W-:Y:S01]  /*21210*/  IMAD.MOV.U32 R4, RZ, RZ, R17 ;  /* 0x000000ffff047224 */ /* 0x000fe200078e0011 */
[----:B------:R-:W-:Y:S02]  /*21220*/  ULDC UR4, c[0x0][0x154] ;  /* 0x0000550000047ab9 */ /* 0x000fe40000000800 */
[----:B------:R-:W1:Y:S01]  /*21230*/  LDC.64 R18, c[0x0][0x640] ;  /* 0x00019000ff127b82 */ /* 0x000e620000000a00 */
[----:B------:R-:W-:Y:S01]  /*21240*/  IMAD.X R3, RZ, RZ, ~R3, P0 ;  /* 0x000000ffff037224 */ /* 0x000fe200000e0e03 */
[----:B------:R-:W2:Y:S01]  /*21250*/  F2I.U32.TRUNC.NTZ R9, R9 ;  /* 0x0000000900097305 */ /* 0x000ea2000020f000 */
[----:B------:R-:W-:-:S04]  /*21260*/  IMAD.WIDE.U32 R4, R7, R14, R4 ;  /* 0x0000000e07047225 */ /* 0x000fc800078e0004 */
[----:B------:R-:W-:Y:S01]  /*21270*/  IMAD R6, R3, R14, RZ ;  /* 0x0000000e03067224 */ /* 0x000fe200078e02ff */
[----:B------:R-:W3:Y:S03]  /*21280*/  LDC R11, c[0x0][0x144] ;  /* 0x00005100ff0b7b82 */ /* 0x000ee60000000800 */
[----:B------:R-:W-:Y:S02]  /*21290*/  IMAD R3, R7, R15, R6 ;  /* 0x0000000f07037224 */ /* 0x000fe400078e0206 */
[----:B------:R-:W-:Y:S02]  /*212a0*/  IMAD.MOV.U32 R6, RZ, RZ, -0x1 ;  /* 0xffffffffff067424 */ /* 0x000fe400078e00ff */
[----:B------:R-:W-:Y:S01]  /*212b0*/  IMAD.IADD R3, R5, 0x1, R3 ;  /* 0x0000000105037824 */ /* 0x000fe200078e0203 */
[----:B------:R-:W4:Y:S01]  /*212c0*/  LDC R12, c[0x0][0x608] ;  /* 0x00018200ff0c7b82 */ /* 0x000f220000000800 */
[----:B------:R-:W-:-:S03]  /*212d0*/  I2FP.F32.U32 R5, R0 ;  /* 0x0000000000057245 */ /* 0x000fc60000201000 */
[-C--:B0-----:R-:W-:Y:S01]  /*212e0*/  SHF.R.U64 R8, R4, R16.reuse, R3 ;  /* 0x0000001004087219 */ /* 0x081fe20000001203 */
[----:B--2---:R-:W-:Y:S01]  /*212f0*/  IMAD.MOV R4, RZ, RZ, -R9 ;  /* 0x000000ffff047224 */ /* 0x004fe200078e0a09 */
[----:B------:R-:W-:Y:S01]  /*21300*/  SHF.R.U32.HI R3, RZ, R16, R3 ;  /* 0x00000010ff037219 */ /* 0x000fe20000011603 */
[----:B------:R-:W-:Y:S01]  /*21310*/  FMUL R5, R5, UR4 ;  /* 0x0000000405057c20 */ /* 0x000fe20008400000 */
[----:B------:R-:W0:Y:S01]  /*21320*/  LDC R7, c[0x0][0x658] ;  /* 0x00019600ff077b82 */ /* 0x000e220000000800 */
[----:B-1----:R-:W-:-:S04]  /*21330*/  ISETP.NE.U32.AND P0, PT, R18, RZ, PT ;  /* 0x000000ff1200720c */ /* 0x002fc80003f05070 */
[----:B------:R-:W-:-:S03]  /*21340*/  ISETP.NE.AND.EX P0, PT, R19, RZ, PT, P0 ;  /* 0x000000ff1300720c */ /* 0x000fc60003f05300 */
[----:B------:R-:W1:Y:S01]  /*21350*/  LDC R15, c[0x0][0x148] ;  /* 0x00005200ff0f7b82 */ /* 0x000e620000000800 */
[----:B---3--:R-:W-:Y:S02]  /*21360*/  IMAD R17, R11, R4, R2 ;  /* 0x000000040b117224 */ /* 0x008fe400078e0202 */
[----:B------:R-:W-:-:S05]  /*21370*/  IMAD.MOV.U32 R4, RZ, RZ, 0x1 ;  /* 0x00000001ff047424 */ /* 0x000fca00078e00ff */
[----:B------:R-:W2:Y:S01]  /*21380*/  LDC R14, c[0x0][0x600] ;  /* 0x00018000ff0e7b82 */ /* 0x000ea20000000800 */
[-CC-:B----4-:R-:W-:Y:S02]  /*21390*/  SHF.R.U64 R11, R8, R12.reuse, R3.reuse ;  /* 0x0000000c080b7219 */ /* 0x190fe40000001203 */
[----:B------:R-:W-:Y:S02]  /*213a0*/  SHF.R.U32.HI R2, RZ, R12, R3 ;  /* 0x0000000cff027219 */ /* 0x000fe40000011603 */
[----:B------:R3:W4:Y:S03]  /*213b0*/  F2I.U32.TRUNC.NTZ R12, R5 ;  /* 0x00000005000c7305 */ /* 0x000726000020f000 */
[----:B------:R-:W1:Y:S01]  /*213c0*/  LDC R20, c[0x0][0x648] ;  /* 0x00019200ff147b82 */ /* 0x000e620000000800 */
[-C--:B0-----:R-:W-:Y:S02]  /*213d0*/  SHF.R.U64 R13, R11, R7.reuse, R2 ;  /* 0x000000070b0d7219 */ /* 0x081fe40000001202 */
[----:B------:R-:W-:-:S02]  /*213e0*/  SHF.L.U32 R6, R6, R7, RZ ;  /* 0x0000000706067219 */ /* 0x000fc400000006ff */
[-C--:B------:R-:W-:Y:S01]  /*213f0*/  SHF.R.U32.HI R3, RZ, R7.reuse, R2 ;  /* 0x00000007ff037219 */ /* 0x080fe20000011602 */
[----:B------:R-:W-:Y:S01]  /*21400*/  IMAD.MOV.U32 R2, RZ, RZ, R13 ;  /* 0x000000ffff027224 */ /* 0x000fe200078e000d */
[----:B------:R-:W-:Y:S01]  /*21410*/  SHF.L.U32 R16, R4, R7, RZ ;  /* 0x0000000704107219 */ /* 0x000fe200000006ff */
[----:B------:R-:W0:Y:S01]  /*21420*/  LDC R21, c[0x0][0x638] ;  /* 0x00018e00ff157b82 */ /* 0x000e220000000800 */
[----:B------:R-:W-:-:S07]  /*21430*/  LOP3.LUT R22, RZ, R6, RZ, 0x33, !PT ;  /* 0x00000006ff167212 */ /* 0x000fce00078e33ff */
[----:B------:R-:W0:Y:S01]  /*21440*/  LDC R23, c[0x0][0x610] ;  /* 0x00018400ff177b82 */ /* 0x000e220000000800 */
[----:B---34-:R-:W-:Y:S05]  /*21450*/  @!P0 BRA `(.L_x_521) ;  /* 0x0000000000288947 */ /* 0x018fea0003800000 */
[----:B------:R-:W3:Y:S02]  /*21460*/  LDC R2, c[0x0][0x64c] ;  /* 0x00019300ff027b82 */ /* 0x000ee40000000800 */
[----:B---3--:R-:W-:-:S05]  /*21470*/  IADD3 R7, P0, R13, R2, RZ ;  /* 0x000000020d077210 */ /* 0x008fca0007f1e0ff */
        /* <DEDUP_REMOVED lines=8> */
.L_x_521:
[----:B-1----:R-:W-:Y:S01]  /*21500*/  SHF.R.U64 R3, R2, R20, R3 ;  /* 0x0000001402037219 */ /* 0x002fe20000001203 */
[----:B--2---:R-:W-:Y:S01]  /*21510*/  VIADD R5, R14, 0xffffffff ;  /* 0xffffffff0e057836 */ /* 0x004fe20000000000 */
[----:B------:R-:W-:Y:S01]  /*21520*/  LOP3.LUT R2, R11, R22, RZ, 0xc0, !PT ;  /* 0x000000160b027212 */ /* 0x000fe200078ec0ff */
[----:B------:R-:W-:Y:S02]  /*21530*/  IMAD.MOV R12, RZ, RZ, -R12 ;  /* 0x000000ffff0c7224 */ /* 0x000fe400078e0a0c */
[----:B------:R-:W-:Y:S02]  /*21540*/  IMAD.MOV R4, RZ, RZ, -R3 ;  /* 0x000000ffff047224 */ /* 0x000fe400078e0a03 */
[----:B------:R-:W-:Y:S01]  /*21550*/  IMAD R2, R16, R3, R2 ;  /* 0x0000000310027224 */ /* 0x000fe200078e0202 */
[----:B------:R-:W-:Y:S01]  /*21560*/  LOP3.LUT R3, R8, R5, RZ, 0xc0, !PT ;  /* 0x0000000508037212 */ /* 0x000fe200078ec0ff */
[----:B------:R-:W-:Y:S02]  /*21570*/  @P4 IMAD R17, R15, R12, R0 ;  /* 0x0000000c0f114224 */ /* 0x000fe400078e0200 */
[----:B0-----:R-:W-:-:S02]  /*21580*/  IMAD R0, R4, R21, R13 ;  /* 0x0000001504007224 */ /* 0x001fc400078e020d */
[----:B------:R-:W-:Y:S02]  /*21590*/  IMAD R5, R2, R23, R17 ;  /* 0x0000001702057224 */ /* 0x000fe400078e0211 */
[----:B------:R-:W-:Y:S02]  /*215a0*/  IMAD R0, R0, R14, R3 ;  /* 0x0000000e00007224 */ /* 0x000fe400078e0203 */
[----:B------:R-:W-:Y:S02]  /*215b0*/  IMAD.MOV.U32 R4, RZ, RZ, 0x1 ;  /* 0x00000001ff047424 */ /* 0x000fe400078e00ff */
[----:B------:R-:W-:Y:S01]  /*215c0*/  IMAD.MOV.U32 R6, RZ, RZ, R10 ;  /* 0x000000ffff067224 */ /* 0x000fe200078e000a */
[----:B------:R-:W-:Y:S02]  /*215d0*/  SEL R7, R0, R5, !P4 ;  /* 0x0000000500077207 */ /* 0x000fe40006000000 */
[----:B------:R-:W-:-:S07]  /*215e0*/  SEL R5, R5, R0, !P4 ;  /* 0x0000000005057207 */ /* 0x000fce0006000000 */
.L_x_519:
[----:B------:R-:W-:-:S08]  /*215f0*/  NOP ;  /* 0x0000000000007918 */ /* 0x000fd00000000000 */
[----:B------:R-:W0:-:S00]  /*21600*/  USETMAXREG.DEALLOC.CTAPOOL 0x28 ;  /* 0x00000028000079c8 */ /* 0x000e0000080e0500 */
[----:B------:R-:W-:-:S13]  /*21610*/  ISETP.NE.AND P0, PT, RZ, UR8, PT ;  /* 0x00000008ff007c0c */ /* 0x000fda000bf05270 */
[----:B------:R-:W-:Y:S05]  /*21620*/  @P0 EXIT ;  /* 0x000000000000094d */ /* 0x000fea0003800000 */
[----:B0-----:R-:W-:Y:S01]  /*21630*/  LOP3.LUT P0, RZ, R4, 0xff, RZ, 0xc0, !PT ;  /* 0x000000ff04ff7812 */ /* 0x001fe2000780c0ff */
[----:B------:R-:W-:Y:S02]  /*21640*/  IMAD.MOV.U32 R8, RZ, RZ, 0x1 ;  /* 0x00000001ff087424 */ /* 0x000fe400078e00ff */
[----:B------:R-:W-:-:S10]  /*21650*/  IMAD.MOV.U32 R0, RZ, RZ, RZ ;  /* 0x000000ffff007224 */ /* 0x000fd400078e00ff */
[----:B------:R-:W-:Y:S05]  /*21660*/  @!P0 BRA `(.L_x_522) ;  /* 0x0000000c00588947 */ /* 0x000fea0003800000 */
[----:B------:R-:W2:Y:S01]  /*21670*/  LDL R2, [R1+0x408] ;  /* 0x0004080001027983 */ /* 0x000ea20000100800 */
[----:B------:R-:W0:Y:S01]  /*21680*/  LDC R0, c[0x0][0x28c] ;  /* 0x0000a300ff007b82 */ /* 0x000e220000000800 */
[----:B------:R-:W-:Y:S01]  /*21690*/  ULDC UR5, c[0x0][0x658] ;  /* 0x0001960000057ab9 */ /* 0x000fe20000000800 */
[----:B------:R-:W-:Y:S01]  /*216a0*/  UMOV UR7, 0xffffffff ;  /* 0xffffffff00077882 */ /* 0x000fe20000000000 */
[----:B------:R-:W-:Y:S01]  /*216b0*/  ULDC UR6, c[0x0][0xc] ;  /* 0x0000030000067ab9 */ /* 0x000fe20000000800 */
[----:B------:R-:W-:Y:S01]  /*216c0*/  UMOV UR8, 0x1 ;  /* 0x0000000100087882 */ /* 0x000fe20000000000 */
[----:B------:R-:W-:Y:S01]  /*216d0*/  BSSY B0, `(.L_x_522) ;  /* 0x00000cf000007945 */ /* 0x000fe20003800000 */
[----:B------:R-:W-:Y:S01]  /*216e0*/  IMAD.MOV.U32 R11, RZ, RZ, 0x1 ;  /* 0x00000001ff0b7424 */ /* 0x000fe200078e00ff */
[----:B------:R-:W-:Y:S01]  /*216f0*/  ULDC UR4, c[0x0][0x600] ;  /* 0x0001800000047ab9 */ /* 0x000fe20000000800 */
[----:B------:R-:W-:Y:S01]  /*21700*/  IMAD.MOV.U32 R8, RZ, RZ, 0x1 ;  /* 0x00000001ff087424 */ /* 0x000fe200078e00ff */
[----:B------:R-:W-:Y:S01]  /*21710*/  UIADD3 UR4, UR4, -0x1, URZ ;  /* 0xffffffff04047890 */ /* 0x000fe2000fffe03f */
[----:B------:R-:W-:Y:S01]  /*21720*/  ULDC.64 UR22, c[0x0][0x198] ;  /* 0x0000660000167ab9 */ /* 0x000fe20000000a00 */
[----:B0-----:R-:W-:-:S05]  /*21730*/  VIADD R0, R0, 0x1f ;  /* 0x0000001f00007836 */ /* 0x001fca0000000000 */
[----:B------:R-:W-:-:S04]  /*21740*/  SHF.R.S32.HI R3, RZ, 0x1f, R0 ;  /* 0x0000001fff037819 */ /* 0x000fc80000011400 */
[----:B------:R-:W-:Y:S01]  /*21750*/  LEA.HI R3, R3, R0, RZ, 0x5 ;  /* 0x0000000003037211 */ /* 0x000fe200078f28ff */
[----:B------:R-:W-:-:S03]  /*21760*/  IMAD.MOV.U32 R0, RZ, RZ, RZ ;  /* 0x000000ffff007224 */ /* 0x000fc600078e00ff */
[----:B------:R-:W-:-:S05]  /*21770*/  SHF.R.S32.HI R13, RZ, 0x5, R3 ;  /* 0x00000005ff0d7819 */ /* 0x000fca0000011403 */
[----:B------:R-:W-:Y:S01]  /*21780*/  VIADD R10, R13, 0x1 ;  /* 0x000000010d0a7836 */ /* 0x000fe20000000000 */
[----:B--2---:R-:W-:Y:S02]  /*21790*/  R2UR UR9, R2 ;  /* 0x00000000020972ca */ /* 0x004fe400000e0000 */
[----:B------:R-:W0:Y:S11]  /*217a0*/  S2R R2, SR_TID.X ;  /* 0x0000000000027919 */ /* 0x000e360000002100 */
[----:B------:R-:W-:-:S02]  /*217b0*/  ULOP3.LUT UR24, UR9, 0x2, URZ, 0xfc, !UPT ;  /* 0x0000000209187892 */ /* 0x000fc4000f8efc3f */
[----:B------:R-:W-:Y:S02]  /*217c0*/  USHF.L.U32 UR9, UR7, UR5, URZ ;  /* 0x0000000507097299 */ /* 0x000fe4000800063f */
[----:B------:R-:W-:Y:S01]  /*217d0*/  USHF.L.U32 UR5, UR8, UR5, URZ ;  /* 0x0000000508057299 */ /* 0x000fe2000800063f */
[----:B------:R-:W-:Y:S02]  /*217e0*/  ULDC UR7, c[0x0][0x10] ;  /* 0x0000040000077ab9 */ /* 0x000fe40000000800 */
[----:B------:R-:W-:Y:S01]  /*217f0*/  ULDC UR8, c[0x0][0x14] ;  /* 0x0000050000087ab9 */ /* 0x000fe20000000800 */
[----:B------:R-:W-:Y:S02]  /*21800*/  UIMAD.WIDE.U32 UR6, UR6, UR7, URZ ;  /* 0x00000007060672a5 */ /* 0x000fe4000f8e003f */
[----:B------:R-:W-:Y:S02]  /*21810*/  ULOP3.LUT UR18, URZ, UR9, URZ, 0x33, !UPT ;  /* 0x000000093f127292 */ /* 0x000fe4000f8e333f */
[----:B------:R-:W-:-:S02]  /*21820*/  UIMAD.WIDE.U32 UR20, UR6, UR8, URZ ;  /* 0x00000008061472a5 */ /* 0x000fc4000f8e003f */
[----:B------:R-:W-:-:S04]  /*21830*/  UIMAD UR13, UR7, UR8, URZ ;  /* 0x00000008070d72a4 */ /* 0x000fc8000f8e023f */
[----:B------:R-:W-:Y:S01]  /*21840*/  UIADD3 UR13, UR21, UR13, URZ ;  /* 0x0000000d150d7290 */ /* 0x000fe2000fffe03f */
[C---:B0-----:R-:W-:Y:S02]  /*21850*/  LOP3.LUT P3, RZ, R2.reuse, 0x7f, RZ, 0xc0, !PT ;  /* 0x0000007f02ff7812 */ /* 0x041fe4000786c0ff */
[----:B------:R-:W-:-:S04]  /*21860*/  LOP3.LUT P0, RZ, R2, 0x1f, RZ, 0xc0, !PT ;  /* 0x0000001f02ff7812 */ /* 0x000fc8000780c0ff */
[----:B------:R-:W-:-:S13]  /*21870*/  PLOP3.LUT P0, PT, P0, P3, PT, 0x8a, 0x0 ;  /* 0x000000000000781c */ /* 0x000fda0000707172 */
.L_x_534:
[----:B------:R-:W-:-:S03]  /*21880*/  UMOV UR6, 0xffffffff ;  /* 0xffffffff00067882 */ /* 0x000fc60000000000 */
[----:B------:R-:W-:Y:S05]  /*21890*/  BRA.DIV UR6, `(.L_x_523) ;  /* 0x0000001606807947 */ /* 0x000fea000b800000 */
[----:B------:R-:W-:-:S13]  /*218a0*/  ELECT P1, URZ, PT ;  /* 0x00000000003f782f */ /* 0x000fda0003820000 */
.L_x_557:
[----:B------:R-:W0:Y:S01]  /*218b0*/  LDC R2, c[0x0][0x28c] ;  /* 0x0000a300ff027b82 */ /* 0x000e220000000800 */
[----:B------:R-:W-:Y:S01]  /*218c0*/  BSSY B1, `(.L_x_524) ;  /* 0x0000038000017945 */ /* 0x000fe20003800000 */
[----:B0-----:R-:W-:-:S13]  /*218d0*/  ISETP.LT.OR P1, PT, R2, 0x1, !P1 ;  /* 0x000000010200780c */ /* 0x001fda0004f21670 */
[----:B------:R-:W-:Y:S05]  /*218e0*/  @P1 BRA `(.L_x_525) ;  /* 0x0000000000d41947 */ /* 0x000fea0003800000 */
[----:B------:R-:W-:Y:S02]  /*218f0*/  IMAD R9, R7, 0xf0, RZ ;  /* 0x000000f007097824 */ /* 0x000fe400078e02ff */
[----:B------:R-:W-:Y:S02]  /*21900*/  IMAD R14, R5, 0xc0, RZ ;  /* 0x000000c0050e7824 */ /* 0x000fe400078e02ff */
[----:B------:R-:W-:Y:S02]  /*21910*/  IMAD.MOV.U32 R16, RZ, RZ, RZ ;  /* 0x000000ffff107224 */ /* 0x000fe400078e00ff */
[----:B------:R-:W-:Y:S02]  /*21920*/  IMAD.MOV.U32 R2, RZ, RZ, R10 ;  /* 0x000000ffff027224 */ /* 0x000fe400078e000a */
[----:B------:R-:W-:Y:S02]  /*21930*/  IMAD.MOV.U32 R3, RZ, RZ, R8 ;  /* 0x000000ffff037224 */ /* 0x000fe400078e0008 */
[----:B------:R-:W-:-:S07]  /*21940*/  IMAD.MOV.U32 R4, RZ, RZ, R0 ;  /* 0x000000ffff047224 */ /* 0x000fce00078e0000 */
.L_x_529:
[----:B------:R-:W0:Y:S01]  /*21950*/  S2R R12, SR_CgaCtaId ;  /* 0x00000000000c7919 */ /* 0x000e220000008800 */
[----:B------:R-:W-:Y:S01]  /*21960*/  MOV R5, 0x400 ;  /* 0x0000040000057802 */ /* 0x000fe20000000f00 */
[----:B------:R-:W1:Y:S03]  /*21970*/  @!P3 LDC R7, c[0x0][0x500] ;  /* 0x00014000ff07bb82 */ /* 0x000e660000000800 */
[----:B0-----:R-:W-:Y:S02]  /*21980*/  LEA R15, R12, R5, 0x18 ;  /* 0x000000050c0f7211 */ /* 0x001fe400078ec0ff */
[----:B------:R-:W-:-:S03]  /*21990*/  SHF.L.U32 R5, R3, 0x1f, RZ ;  /* 0x0000001f03057819 */ /* 0x000fc600000006ff */
[----:B------:R-:W-:-:S04]  /*219a0*/  IMAD R12, R4, 0x8, R15 ;  /* 0x00000008040c7824 */ /* 0x000fc800078e020f */
[----:B------:R-:W0:Y:S02]  /*219b0*/  SYNCS.PHASECHK.TRANS64.TRYWAIT P1, [R12+URZ+0x80], R5 ;  /* 0x000080050c0075a7 */ /* 0x000e24000802017f */
[----:B01----:R-:W-:Y:S05]  /*219c0*/  @!P1 BRA `(.L_x_526) ;  /* 0x0000001400549947 */ /* 0x003fea0003800000 */
.L_x_558:
[----:B------:R-:W-:Y:S01]  /*219d0*/  UPRMT UR6, UR24, 0x9910, URZ ;  /* 0x0000991018067896 */ /* 0x000fe2000800003f */
[----:B------:R1:W-:Y:S03]  /*219e0*/  @!P3 SYNCS.ARRIVE.TRANS64 RZ, [R12+URZ], R7 ;  /* 0x000000070cffb9a7 */ /* 0x0003e6000800003f */
[----:B------:R-:W-:-:S06]  /*219f0*/  UISETP.NE.AND UP0, UPT, UR6, 0x2, UPT ;  /* 0x000000020600788c */ /* 0x000fcc000bf05270 */
[----:B------:R-:W-:-:S13]  /*21a00*/  PLOP3.LUT P1, PT, PT, PT, UP0, 0x80, 0x0 ;  /* 0x000000000000781c */ /* 0x000fda0003f2f008 */
[----:B-1----:R-:W-:Y:S05]  /*21a10*/  @P1 BRA `(.L_x_527) ;  /* 0x0000000000041947 */ /* 0x002fea0003800000 */
[----:B------:R-:W-:Y:S01]  /*21a20*/  BPT.TRAP 0x1 ;  /* 0x000000040000795c */ /* 0x000fe20000300000 */
.L_x_527:
[----:B------:R-:W-:Y:S05]  /*21a30*/  @P0 BRA `(.L_x_528) ;  /* 0x0000000000040947 */ /* 0x000fea0003800000 */
[----:B------:R-:W-:Y:S01]  /*21a40*/  BPT.TRAP 0x1 ;  /* 0x000000040000795c */ /* 0x000fe20000300000 */
.L_x_528:
[--C-:B0-----:R-:W-:Y:S01]  /*21a50*/  IMAD R5, R4, 0x1800, R15.reuse ;  /* 0x0000180004057824 */ /* 0x101fe200078e020f */
[----:B------:R-:W-:Y:S01]  /*21a60*/  R2UR UR9, R12 ;  /* 0x000000000c0972ca */ /* 0x000fe200000e0000 */
[----:B------:R-:W-:Y:S01]  /*21a70*/  IMAD R15, R4, 0x1e00, R15 ;  /* 0x00001e00040f7824 */ /* 0x000fe200078e020f */
[----:B------:R-:W-:Y:S01]  /*21a80*/  UIADD3 UR6, UP0, UR22, 0xf0, URZ ;  /* 0x000000f016067890 */ /* 0x000fe2000ff1e03f */
[----:B------:R-:W-:Y:S01]  /*21a90*/  VIADD R2, R2, 0xffffffff ;  /* 0xffffffff02027836 */ /* 0x000fe20000000000 */
[----:B------:R-:W-:Y:S01]  /*21aa0*/  R2UR UR7, R5 ;  /* 0x00000000050772ca */ /* 0x000fe200000e0000 */
[----:B------:R-:W-:Y:S01]  /*21ab0*/  UIADD3 UR26, UP1, UR22, 0x1f0, URZ ;  /* 0x000001f0161a7890 */ /* 0x000fe2000ff3e03f */
[----:B------:R-:W-:Y:S01]  /*21ac0*/  R2UR UR8, R15 ;  /* 0x000000000f0872ca */ /* 0x000fe200000e0000 */
[----:B------:R-:W-:Y:S01]  /*21ad0*/  VIADD R4, R4, 0x1 ;  /* 0x0000000104047836 */ /* 0x000fe20000000000 */
[----:B------:R-:W-:Y:S01]  /*21ae0*/  R2UR UR11, R14 ;  /* 0x000000000e0b72ca */ /* 0x000fe200000e0000 */
[----:B------:R-:W-:Y:S01]  /*21af0*/  UIADD3.X UR27, URZ, UR23, URZ, UP1, !UPT ;  /* 0x000000173f1b7290 */ /* 0x000fe20008ffe43f */
[----:B------:R-:W-:Y:S01]  /*21b00*/  R2UR UR10, R16 ;  /* 0x00000000100a72ca */ /* 0x000fe200000e0000 */
[----:B------:R-:W-:Y:S01]  /*21b10*/  UMOV UR14, 0x0 ;  /* 0x00000000000e7882 */ /* 0x000fe20000000000 */
[----:B------:R-:W-:Y:S01]  /*21b20*/  R2UR UR12, R6 ;  /* 0x00000000060c72ca */ /* 0x000fe200000e0000 */
[----:B------:R-:W-:Y:S01]  /*21b30*/  UMOV UR15, 0x10000000 ;  /* 0x10000000000f7882 */ /* 0x000fe20000000000 */
[----:B------:R-:W-:Y:S01]  /*21b40*/  R2UR UR19, R9 ;  /* 0x00000000091372ca */ /* 0x000fe200000e0000 */
[----:B------:R-:W-:Y:S01]  /*21b50*/  VIADD R16, R16, 0x20 ;  /* 0x0000002010107836 */ /* 0x000fe20000000000 */
[----:B------:R-:W-:Y:S01]  /*21b60*/  ISETP.GT.AND P2, PT, R2, 0x1, PT ;  /* 0x000000010200780c */ /* 0x000fe20003f44270 */
[----:B------:R-:W-:Y:S01]  /*21b70*/  UIADD3 UR16, UR7, 0x200, URZ ;  /* 0x0000020007107890 */ /* 0x000fe2000fffe03f */
[----:B------:R-:W-:Y:S01]  /*21b80*/  ISETP.NE.AND P1, PT, R4, 0x10, PT ;  /* 0x000000100400780c */ /* 0x000fe20003f25270 */
[----:B------:R-:W-:-:S02]  /*21b90*/  UIADD3.X UR7, URZ, UR23, URZ, UP0, !UPT ;  /* 0x000000173f077290 */ /* 0x000fc400087fe43f */
[----:B------:R-:W-:Y:S01]  /*21ba0*/  UIADD3 UR17, UR8, 0x18200, URZ ;  /* 0x0001820008117890 */ /* 0x000fe2000fffe03f */
[----:B------:R-:W-:Y:S02]  /*21bb0*/  SEL R12, RZ, 0x1, P1 ;  /* 0x00000001ff0c7807 */ /* 0x000fe40000800000 */
[----:B------:R-:W-:Y:S01]  /*21bc0*/  UMOV UR8, UR16 ;  /* 0x0000001000087c82 */ /* 0x000fe20008000000 */
[----:B------:R-:W-:Y:S02]  /*21bd0*/  SEL R4, R4, RZ, P1 ;  /* 0x000000ff04047207 */ /* 0x000fe40000800000 */
[----:B------:R-:W-:Y:S01]  /*21be0*/  LOP3.LUT R3, R3, R12, RZ, 0x3c, !PT ;  /* 0x0000000c03037212 */ /* 0x000fe200078e3cff */
[----:B------:R0:W-:Y:S02]  /*21bf0*/  UTMALDG.3D [UR8], [UR6], desc[UR14] ;  /* 0x00000e08060075b4 */ /* 0x0001e40008011000 */
[----:B0-----:R-:W-:Y:S01]  /*21c00*/  UMOV UR8, UR17 ;  /* 0x0000001100087c82 */ /* 0x001fe20008000000 */
[----:B------:R-:W-:-:S02]  /*21c10*/  UMOV UR11, UR19 ;  /* 0x00000013000b7c82 */ /* 0x000fc40008000000 */
[----:B------:R0:W-:Y:S02]  /*21c20*/  UTMALDG.3D [UR8], [UR26], desc[UR14] ;  /* 0x00000e081a0075b4 */ /* 0x0001e40008011000 */
[----:B0-----:R-:W-:Y:S05]  /*21c30*/  @P2 BRA `(.L_x_529) ;  /* 0xfffffffc00442947 */ /* 0x001fea000383ffff */
.L_x_525:
[----:B------:R-:W-:Y:S05]  /*21c40*/  BSYNC B1 ;  /* 0x0000000000017941 */ /* 0x000fea0003800000 */
.L_x_524:
[----:B------:R-:W2:Y:S01]  /*21c50*/  LDL.LU R18, [R1+0x40c] ;  /* 0x00040c0001127983 */ /* 0x000ea20000300800 */
[----:B------:R-:W-:Y:S01]  /*21c60*/  LOP3.LUT P2, RZ, R11, 0xff, RZ, 0xc0, !PT ;  /* 0x000000ff0bff7812 */ /* 0x000fe2000784c0ff */
[C---:B------:R-:W-:Y:S01]  /*21c70*/  IMAD.IADD R0, R13.reuse, 0x1, R0 ;  /* 0x000000010d007824 */ /* 0x040fe200078e0200 */
[----:B------:R-:W-:Y:S01]  /*21c80*/  ULDC.64 UR6, c[0x0][0x650] ;  /* 0x0001940000067ab9 */ /* 0x000fe20000000a00 */
[----:B------:R-:W3:Y:S01]  /*21c90*/  LDL.LU R17, [R1+0x410] ;  /* 0x0004100001117983 */ /* 0x000ee20000300800 */
[----:B------:R-:W-:Y:S01]  /*21ca0*/  BSSY B1, `(.L_x_530) ;  /* 0x000006f000017945 */ /* 0x000fe20003800000 */
[----:B------:R-:W-:Y:S01]  /*21cb0*/  IMAD.MOV.U32 R5, RZ, RZ, -0x1 ;  /* 0xffffffffff057424 */ /* 0x000fe200078e00ff */
[----:B------:R-:W-:Y:S01]  /*21cc0*/  ISETP.GT.U32.AND P1, PT, R0, 0xf, PT ;  /* 0x0000000f0000780c */ /* 0x000fe20003f24070 */
[----:B------:R-:W-:Y:S01]  /*21cd0*/  IMAD.MOV.U32 R7, RZ, RZ, -0x1 ;  /* 0xffffffffff077424 */ /* 0x000fe200078e00ff */
[----:B------:R-:W-:Y:S01]  /*21ce0*/  SHF.R.U32.HI R2, RZ, 0x4, R0 ;  /* 0x00000004ff027819 */ /* 0x000fe20000011600 */
[----:B------:R-:W-:Y:S01]  /*21cf0*/  IMAD.MOV.U32 R6, RZ, RZ, -0x1 ;  /* 0xffffffffff067424 */ /* 0x000fe200078e00ff */
[----:B------:R-:W-:-:S02]  /*21d00*/  ISETP.LT.U32.AND P1, PT, R13, 0x10, P1 ;  /* 0x000000100d00780c */ /* 0x000fc40000f21070 */
[----:B------:R-:W-:Y:S01]  /*21d10*/  LOP3.LUT R2, R2, 0x1, RZ, 0xc0, !PT ;  /* 0x0000000102027812 */ /* 0x000fe200078ec0ff */
[----:B------:R-:W0:Y:S01]  /*21d20*/  @P2 S2R R4, SR_CgaCtaId ;  /* 0x0000000000042919 */ /* 0x000e220000008800 */
[----:B------:R-:W-:Y:S02]  /*21d30*/  @P2 MOV R3, 0x400 ;  /* 0x0000040000032802 */ /* 0x000fe40000000f00 */
[----:B------:R-:W-:Y:S02]  /*21d40*/  LOP3.LUT R0, R0, 0xf, RZ, 0xc0, !PT ;  /* 0x0000000f00007812 */ /* 0x000fe400078ec0ff */
[----:B------:R-:W-:Y:S02]  /*21d50*/  PRMT R11, RZ, 0x7610, R11 ;  /* 0x00007610ff0b7816 */ /* 0x000fe4000000000b */
[----:B0-----:R-:W-:-:S04]  /*21d60*/  @P2 LEA R3, R4, R3, 0x18 ;  /* 0x0000000304032211 */ /* 0x001fc800078ec0ff */
[----:B------:R0:W-:Y:S01]  /*21d70*/  @P2 SYNCS.ARRIVE.TRANS64.A1T0 RZ, [R3+URZ+0x118], RZ ;  /* 0x000118ff03ff29a7 */ /* 0x0001e2000810003f */
[----:B------:R-:W-:-:S04]  /*21d80*/  ISETP.NE.U32.AND P2, PT, R2, 0x1, PT ;  /* 0x000000010200780c */ /* 0x000fc80003f45070 */
[----:B------:R-:W-:Y:S02]  /*21d90*/  ISETP.GT.U32.AND P2, PT, R13, 0xf, !P2 ;  /* 0x0000000f0d00780c */ /* 0x000fe40005744070 */
[----:B0-----:R-:W-:Y:S02]  /*21da0*/  SEL R3, RZ, 0x1, !P1 ;  /* 0x00000001ff037807 */ /* 0x001fe40004800000 */
[----:B------:R-:W-:-:S04]  /*21db0*/  SEL R2, RZ, 0x1, !P2 ;  /* 0x00000001ff027807 */ /* 0x000fc80005000000 */
[----:B------:R-:W-:Y:S02]  /*21dc0*/  LOP3.LUT R8, R2, R8, R3, 0x96, !PT ;  /* 0x0000000802087212 */ /* 0x000fe400078e9603 */
[----:B------:R-:W-:Y:S02]  /*21dd0*/  PRMT R2, RZ, 0x7610, R2 ;  /* 0x00007610ff027816 */ /* 0x000fe40000000002 */
[----:B---3--:R-:W-:-:S04]  /*21de0*/  IADD3 R17, P5, R17, UR20, RZ ;  /* 0x0000001411117c10 */ /* 0x008fc8000ffbe0ff */
[----:B--2---:R-:W-:Y:S01]  /*21df0*/  IADD3.X R18, R18, UR13, RZ, P5, !PT ;  /* 0x0000000d12127c10 */ /* 0x004fe2000affe4ff */
[----:B------:R0:W-:Y:S01]  /*21e00*/  STL [R1+0x410], R17 ;  /* 0x0004101101007387 */ /* 0x0001e20000100800 */
[----:B------:R-:W-:-:S03]  /*21e10*/  ISETP.GE.U32.AND P5, PT, R17, UR6, PT ;  /* 0x0000000611007c0c */ /* 0x000fc6000bfa6070 */
[----:B------:R0:W-:Y:S01]  /*21e20*/  STL [R1+0x40c], R18 ;  /* 0x00040c1201007387 */ /* 0x0001e20000100800 */
[----:B------:R-:W-:-:S13]  /*21e30*/  ISETP.GE.U32.AND.EX P1, PT, R18, UR7, PT, P5 ;  /* 0x0000000712007c0c */ /* 0x000fda000bf26150 */
[----:B0-----:R-:W-:Y:S05]  /*21e40*/  @P1 BRA `(.L_x_531) ;  /* 0x0000000400501947 */ /* 0x001fea0003800000 */
[----:B------:R-:W-:Y:S01]  /*21e50*/  ULDC.64 UR6, c[0x0][0x628] ;  /* 0x00018a0000067ab9 */ /* 0x000fe20000000a00 */
[----:B------:R-:W0:Y:S01]  /*21e60*/  S2R R12, SR_CTAID.X ;  /* 0x00000000000c7919 */ /* 0x000e220000002500 */
[----:B------:R-:W-:Y:S01]  /*21e70*/  ISETP.NE.U32.AND P1, PT, RZ, UR6, PT ;  /* 0x00000006ff007c0c */ /* 0x000fe2000bf25070 */
[----:B------:R-:W-:Y:S01]  /*21e80*/  ULDC UR9, c[0x0][0x630] ;  /* 0x00018c0000097ab9 */ /* 0x000fe20000000800 */
[----:B------:R-:W-:Y:S01]  /*21e90*/  IMAD.MOV.U32 R2, RZ, RZ, R17 ;  /* 0x000000ffff027224 */ /* 0x000fe200078e0011 */
[----:B------:R-:W1:Y:S01]  /*21ea0*/  S2R R9, SR_CTAID.Y ;  /* 0x0000000000097919 */ /* 0x000e620000002600 */
[----:B------:R-:W-:Y:S01]  /*21eb0*/  ISETP.NE.AND.EX P1, PT, RZ, UR7, PT, P1 ;  /* 0x00000007ff007c0c */ /* 0x000fe2000bf25310 */
[----:B------:R-:W-:-:S12]  /*21ec0*/  IMAD.MOV.U32 R3, RZ, RZ, R18 ;  /* 0x000000ffff037224 */ /* 0x000fd800078e0012 */
[----:B------:R-:W-:Y:S05]  /*21ed0*/  @!P1 BRA `(.L_x_532) ;  /* 0x0000000000289947 */ /* 0x000fea0003800000 */
[----:B------:R-:W-:Y:S02]  /*21ee0*/  ULDC UR8, c[0x0][0x634] ;  /* 0x00018d0000087ab9 */ /* 0x000fe40000000800 */
[----:B------:R-:W-:-:S05]  /*21ef0*/  IADD3 R7, P1, R17, UR8, RZ ;  /* 0x0000000811077c10 */ /* 0x000fca000ff3e0ff */
[----:B------:R-:W-:-:S04]  /*21f00*/  IMAD.X R15, RZ, RZ, R18, P1 ;  /* 0x000000ffff0f7224 */ /* 0x000fc800008e0612 */
[----:B------:R-:W-:-:S04]  /*21f10*/  IMAD.WIDE.U32 R4, R15, UR6, RZ ;  /* 0x000000060f047c25 */ /* 0x000fc8000f8e00ff */
[----:B------:R-:W-:-:S04]  /*21f20*/  IMAD.WIDE.U32 R4, P1, R7, UR7, R4 ;  /* 0x0000000707047c25 */ /* 0x000fc8000f820004 */
[----:B------:R-:W-:-:S04]  /*21f30*/  IMAD.WIDE.U32 R6, R7, UR6, RZ ;  /* 0x0000000607067c25 */ /* 0x000fc8000f8e00ff */
[----:B------:R-:W-:Y:S01]  /*21f40*/  IMAD.X R3, RZ, RZ, RZ, P1 ;  /* 0x000000ffff037224 */ /* 0x000fe200008e06ff */
[----:B------:R-:W-:Y:S01]  /*21f50*/  IADD3 RZ, P1, R7, R4, RZ ;  /* 0x0000000407ff7210 */ /* 0x000fe20007f3e0ff */
[----:B------:R-:W-:-:S04]  /*21f60*/  IMAD.MOV.U32 R2, RZ, RZ, R5 ;  /* 0x000000ffff027224 */ /* 0x000fc800078e0005 */
[----:B------:R-:W-:-:S08]  /*21f70*/  IMAD.WIDE.U32.X R2, R15, UR7, R2, P1 ;  /* 0x000000070f027c25 */ /* 0x000fd000088e0402 */
.L_x_532:
[--C-:B------:R-:W-:Y:S01]  /*21f80*/  SHF.R.U64 R6, R2, UR9, R3.reuse ;  /* 0x0000000902067c19 */ /* 0x100fe20008001203 */
[----:B------:R-:W-:Y:S01]  /*21f90*/  ULDC.64 UR6, c[0x0][0x620] ;  /* 0x0001880000067ab9 */ /* 0x000fe20000000a00 */
[----:B------:R-:W-:Y:S01]  /*21fa0*/  SHF.R.U32.HI R2, RZ, UR9, R3 ;  /* 0x00000009ff027c19 */ /* 0x000fe20008011603 */
[----:B------:R-:W-:Y:S01]  /*21fb0*/  IMAD.MOV.U32 R3, RZ, RZ, R18 ;  /* 0x000000ffff037224 */ /* 0x000fe200078e0012 */
[----:B------:R-:W-:Y:S01]  /*21fc0*/  IADD3 R5, P1, RZ, -R6, RZ ;  /* 0x80000006ff057210 */ /* 0x000fe20007f3e0ff */
[----:B------:R-:W2:Y:S01]  /*21fd0*/  LDC R19, c[0x0][0x144] ;  /* 0x00005100ff137b82 */ /* 0x000ea20000000800 */
[----:B0-----:R-:W-:Y:S01]  /*21fe0*/  I2FP.F32.U32 R7, R12 ;  /* 0x0000000c00077245 */ /* 0x001fe20000201000 */
[----:B------:R-:W-:Y:S01]  /*21ff0*/  ULDC.64 UR10, c[0x0][0x640] ;  /* 0x00019000000a7ab9 */ /* 0x000fe20000000a00 */
[----:B------:R-:W-:Y:S01]  /*22000*/  ULDC UR8, c[0x0][0x608] ;  /* 0x0001820000087ab9 */ /* 0x000fe20000000800 */
[----:B------:R-:W-:Y:S01]  /*22010*/  IMAD.X R2, RZ, RZ, ~R2, P1 ;  /* 0x000000ffff027224 */ /* 0x000fe200008e0e02 */
[----:B------:R-:W-:-:S03]  /*22020*/  ISETP.NE.U32.AND P1, PT, RZ, UR10, PT ;  /* 0x0000000aff007c0c */ /* 0x000fc6000bf25070 */
[----:B------:R-:W-:Y:S01]  /*22030*/  IMAD R4, R2, UR6, RZ ;  /* 0x0000000602047c24 */ /* 0x000fe2000f8e02ff */
[----:B------:R-:W0:Y:S01]  /*22040*/  LDC R16, c[0x0][0x148] ;  /* 0x00005200ff107b82 */ /* 0x000e220000000800 */
[----:B------:R-:W-:Y:S01]  /*22050*/  IMAD.MOV.U32 R2, RZ, RZ, R17 ;  /* 0x000000ffff027224 */ /* 0x000fe200078e0011 */
[----:B------:R-:W-:-:S03]  /*22060*/  ISETP.NE.AND.EX P1, PT, RZ, UR11, PT, P1 ;  /* 0x0000000bff007c0c */ /* 0x000fc6000bf25310 */
[----:B------:R-:W-:Y:S01]  /*22070*/  IMAD.WIDE.U32 R2, R5, UR6, R2 ;  /* 0x0000000605027c25 */ /* 0x000fe2000f8e0002 */
[----:B------:R-:W-:-:S03]  /*22080*/  ULDC UR6, c[0x0][0x150] ;  /* 0x0000540000067ab9 */ /* 0x000fc60000000800 */
[----:B------:R-:W-:Y:S02]  /*22090*/  IMAD R5, R5, UR7, R4 ;  /* 0x0000000705057c24 */ /* 0x000fe4000f8e0204 */
[----:B------:R-:W-:Y:S01]  /*220a0*/  FMUL R4, R7, UR6 ;  /* 0x0000000607047c20 */ /* 0x000fe20008400000 */
[----:B------:R-:W-:Y:S01]  /*220b0*/  ULDC UR6, c[0x0][0x618] ;  /* 0x0001860000067ab9 */ /* 0x000fe20000000800 */
[----:B------:R-:W-:Y:S01]  /*220c0*/  ULDC UR7, c[0x0][0x154] ;  /* 0x0000550000077ab9 */ /* 0x000fe20000000800 */
[----:B------:R-:W-:-:S03]  /*220d0*/  IMAD.IADD R3, R3, 0x1, R5 ;  /* 0x0000000103037824 */ /* 0x000fc600078e0205 */
[----:B------:R-:W3:Y:S02]  /*220e0*/  F2I.U32.TRUNC.NTZ R4, R4 ;  /* 0x0000000400047305 */ /* 0x000ee4000020f000 */
[----:B------:R-:W-:Y:S02]  /*220f0*/  SHF.R.U64 R7, R2, UR6, R3 ;  /* 0x0000000602077c19 */ /* 0x000fe40008001203 */
[----:B-1----:R-:W-:-:S05]  /*22100*/  I2FP.F32.U32 R2, R9 ;  /* 0x0000000900027245 */ /* 0x002fca0000201000 */
[----:B------:R-:W-:Y:S01]  /*22110*/  FMUL R5, R2, UR7 ;  /* 0x0000000702057c20 */ /* 0x000fe20008400000 */
[----:B------:R-:W-:Y:S01]  /*22120*/  SHF.R.U32.HI R2, RZ, UR6, R3 ;  /* 0x00000006ff027c19 */ /* 0x000fe20008011603 */
[----:B------:R-:W-:Y:S02]  /*22130*/  ULDC UR6, c[0x0][0x658] ;  /* 0x0001960000067ab9 */ /* 0x000fe40000000800 */
[----:B------:R1:W4:Y:S01]  /*22140*/  F2I.U32.TRUNC.NTZ R18, R5 ;  /* 0x0000000500127305 */ /* 0x000322000020f000 */
[----:B------:R-:W-:Y:S01]  /*22150*/  SHF.R.U64 R15, R7, UR8, R2 ;  /* 0x00000008070f7c19 */ /* 0x000fe20008001202 */
[----:B---3--:R-:W-:Y:S01]  /*22160*/  IMAD.MOV R4, RZ, RZ, -R4 ;  /* 0x000000ffff047224 */ /* 0x008fe200078e0a04 */
[----:B------:R-:W-:-:S03]  /*22170*/  SHF.R.U32.HI R2, RZ, UR8, R2 ;  /* 0x00000008ff027c19 */ /* 0x000fc60008011602 */
[----:B--2---:R-:W-:Y:S01]  /*22180*/  IMAD R12, R19, R4, R12 ;  /* 0x00000004130c7224 */ /* 0x004fe200078e020c */
[--C-:B------:R-:W-:Y:S02]  /*22190*/  SHF.R.U64 R14, R15, UR6, R2.reuse ;  /* 0x000000060f0e7c19 */ /* 0x100fe40008001202 */
[----:B------:R-:W-:-:S03]  /*221a0*/  SHF.R.U32.HI R17, RZ, UR6, R2 ;  /* 0x00000006ff117c19 */ /* 0x000fc60008011602 */
[----:B------:R-:W-:Y:S02]  /*221b0*/  IMAD.MOV.U32 R2, RZ, RZ, R14 ;  /* 0x000000ffff027224 */ /* 0x000fe400078e000e */
[----:B------:R-:W-:Y:S01]  /*221c0*/  IMAD.MOV.U32 R3, RZ, RZ, R17 ;  /* 0x000000ffff037224 */ /* 0x000fe200078e0011 */
[----:B01--4-:R-:W-:Y:S06]  /*221d0*/  @!P1 BRA `(.L_x_533) ;  /* 0x0000000000289947 */ /* 0x013fec0003800000 */
[----:B------:R-:W-:Y:S02]  /*221e0*/  ULDC UR6, c[0x0][0x64c] ;  /* 0x0001930000067ab9 */ /* 0x000fe40000000800 */
[----:B------:R-:W-:-:S05]  /*221f0*/  IADD3 R3, P1, R14, UR6, RZ ;  /* 0x000000060e037c10 */ /* 0x000fca000ff3e0ff */
[----:B------:R-:W-:-:S04]  /*22200*/  IMAD.X R17, RZ, RZ, R17, P1 ;  /* 0x000000ffff117224 */ /* 0x000fc800008e0611 */
[----:B------:R-:W-:-:S04]  /*22210*/  IMAD.WIDE.U32 R4, R17, UR10, RZ ;  /* 0x0000000a11047c25 */ /* 0x000fc8000f8e00ff */
[----:B------:R-:W-:-:S04]  /*22220*/  IMAD.WIDE.U32 R4, P1, R3, UR11, R4 ;  /* 0x0000000b03047c25 */ /* 0x000fc8000f820004 */
[----:B------:R-:W-:-:S04]  /*22230*/  IMAD.WIDE.U32 R2, R3, UR10, RZ ;  /* 0x0000000a03027c25 */ /* 0x000fc8000f8e00ff */
[----:B------:R-:W-:Y:S01]  /*22240*/  IMAD.MOV.U32 R2, RZ, RZ, R5 ;  /* 0x000000ffff027224 */ /* 0x000fe200078e0005 */
[----:B------:R-:W-:Y:S01]  /*22250*/  IADD3 RZ, P2, R3, R4, RZ ;  /* 0x0000000403ff7210 */ /* 0x000fe20007f5e0ff */
[----:B------:R-:W-:-:S04]  /*22260*/  IMAD.X R3, RZ, RZ, RZ, P1 ;  /* 0x000000ffff037224 */ /* 0x000fc800008e06ff */
[----:B------:R-:W-:-:S08]  /*22270*/  IMAD.WIDE.U32.X R2, R17, UR11, R2, P2 ;  /* 0x0000000b11027c25 */ /* 0x000fd000090e0402 */
.L_x_533:
[----:B------:R-:W-:Y:S01]  /*22280*/  ULDC UR6, c[0x0][0x648] ;  /* 0x0001920000067ab9 */ /* 0x000fe20000000800 */
[----:B------:R-:W-:Y:S01]  /*22290*/  LOP3.LUT R15, R15, UR18, RZ, 0xc0, !PT ;  /* 0x000000120f0f7c12 */ /* 0x000fe2000f8ec0ff */
[----:B------:R-:W-:Y:S01]  /*222a0*/  IMAD.MOV R18, RZ, RZ, -R18 ;  /* 0x000000ffff127224 */ /* 0x000fe200078e0a12 */
[----:B------:R-:W-:Y:S01]  /*222b0*/  SHF.R.U64 R2, R2, UR6, R3 ;  /* 0x0000000602027c19 */ /* 0x000fe20008001203 */
[----:B------:R-:W-:Y:S01]  /*222c0*/  ULDC UR6, c[0x0][0x638] ;  /* 0x00018e0000067ab9 */ /* 0x000fe20000000800 */
[----:B------:R-:W-:Y:S01]  /*222d0*/  LOP3.LUT R5, R7, UR4, RZ, 0xc0, !PT ;  /* 0x0000000407057c12 */ /* 0x000fe2000f8ec0ff */
[----:B------:R-:W-:Y:S01]  /*222e0*/  @P4 IMAD R12, R16, R18, R9 ;  /* 0x00000012100c4224 */ /* 0x000fe200078e0209 */
[----:B------:R-:W-:Y:S01]  /*222f0*/  ULDC UR7, c[0x0][0x610] ;  /* 0x0001840000077ab9 */ /* 0x000fe20000000800 */
[----:B------:R-:W-:Y:S02]  /*22300*/  IMAD.MOV R3, RZ, RZ, -R2 ;  /* 0x000000ffff037224 */ /* 0x000fe400078e0a02 */
[----:B------:R-:W-:-:S02]  /*22310*/  IMAD R15, R2, UR5, R15 ;  /* 0x00000005020f7c24 */ /* 0x000fc4000f8e020f */
[----:B------:R-:W-:Y:S01]  /*22320*/  IMAD R14, R3, UR6, R14 ;  /* 0x00000006030e7c24 */ /* 0x000fe2000f8e020e */
[----:B------:R-:W-:Y:S01]  /*22330*/  ULDC UR6, c[0x0][0x600] ;  /* 0x0001800000067ab9 */ /* 0x000fe20000000800 */
[----:B------:R-:W-:Y:S02]  /*22340*/  IMAD R12, R15, UR7, R12 ;  /* 0x000000070f0c7c24 */ /* 0x000fe4000f8e020c */
[----:B------:R-:W-:Y:S02]  /*22350*/  IMAD R5, R14, UR6, R5 ;  /* 0x000000060e057c24 */ /* 0x000fe4000f8e0205 */
[----:B------:R-:W-:-:S03]  /*22360*/  IMAD.MOV.U32 R2, RZ, RZ, 0x1 ;  /* 0x00000001ff027424 */ /* 0x000fc600078e00ff */
[----:B------:R-:W-:Y:S02]  /*22370*/  SEL R7, R5, R12, !P4 ;  /* 0x0000000c05077207 */ /* 0x000fe40006000000 */
[----:B------:R-:W-:-:S07]  /*22380*/  SEL R5, R12, R5, !P4 ;  /* 0x000000050c057207 */ /* 0x000fce0006000000 */
.L_x_531:
[----:B------:R-:W-:Y:S05]  /*22390*/  BSYNC B1 ;  /* 0x0000000000017941 */ /* 0x000fea0003800000 */
.L_x_530:
[----:B------:R-:W-:-:S13]  /*223a0*/  LOP3.LUT P1, RZ, R2, 0xff, RZ, 0xc0, !PT ;  /* 0x000000ff02ff7812 */ /* 0x000fda000782c0ff */
[----:B------:R-:W-:Y:S05]  /*223b0*/  @P1 BRA `(.L_x_534) ;  /* 0xfffffff400301947 */ /* 0x000fea000383ffff */
[----:B------:R-:W-:Y:S05]  /*223c0*/  BSYNC B0 ;  /* 0x0000000000007941 */ /* 0x000fea0003800000 */
.L_x_522:
[----:B------:R-:W-:-:S03]  /*223d0*/  UMOV UR6, 0xffffffff ;  /* 0xffffffff00067882 */ /* 0x000fc60000000000 */
[----:B------:R-:W-:Y:S05]  /*223e0*/  BRA.DIV UR6, `(.L_x_535) ;  /* 0x0000000a06e07947 */ /* 0x000fea000b800000 */
[----:B------:R-:W-:-:S13]  /*223f0*/  ELECT P0, URZ, PT ;  /* 0x00000000003f782f */ /* 0x000fda0003800000 */
.L_x_561:
[----:B------:R-:W-:Y:S04]  /*22400*/  BSSY B0, `(.L_x_536) ;  /* 0x000009a000007945 */ /* 0x000fe80003800000 */
[----:B------:R-:W-:Y:S05]  /*22410*/  @!P0 BRA `(.L_x_537) ;  /* 0x0000000800608947 */ /* 0x000fea0003800000 */
[----:B------:R-:W2:Y:S02]  /*22420*/  LDL R2, [R1+0x408] ;  /* 0x0004080001027983 */ /* 0x000ea40000100800 */
[----:B--2---:R-:W-:-:S13]  /*22430*/  R2UR UR6, R2 ;  /* 0x00000000020672ca */ /* 0x004fda00000e0000 */
[----:B------:R-:W-:-:S04]  /*22440*/  ULOP3.LUT UR6, UR6, 0x2, URZ, 0xfc, !UPT ;  /* 0x0000000206067892 */ /* 0x000fc8000f8efc3f */
[----:B------:R-:W-:-:S06]  /*22450*/  UISETP.NE.AND UP0, UPT, UR6, 0x3, UPT ;  /* 0x000000030600788c */ /* 0x000fcc000bf05270 */
[----:B------:R-:W-:-:S13]  /*22460*/  PLOP3.LUT P0, PT, PT, PT, UP0, 0x80, 0x0 ;  /* 0x000000000000781c */ /* 0x000fda0003f0f008 */
[----:B------:R-:W-:Y:S05]  /*22470*/  @!P0 BRA `(.L_x_538) ;  /* 0x0000000000048947 */ /* 0x000fea0003800000 */
[----:B------:R-:W-:Y:S01]  /*22480*/  BPT.TRAP 0x1 ;  /* 0x000000040000795c */ /* 0x000fe20000300000 */
.L_x_538:
[----:B------:R-:W0:Y:S01]  /*22490*/  S2R R3, SR_CgaCtaId ;  /* 0x0000000000037919 */ /* 0x000e220000008800 */
[----:B------:R-:W-:-:S04]  /*224a0*/  MOV R2, 0x400 ;  /* 0x0000040000027802 */ /* 0x000fc80000000f00 */
[----:B0-----:R-:W-:Y:S02]  /*224b0*/  LEA R3, R3, R2, 0x18 ;  /* 0x0000000203037211 */ /* 0x001fe400078ec0ff */
[----:B------:R-:W-:-:S03]  /*224c0*/  SHF.L.U32 R2, R8, 0x1f, RZ ;  /* 0x0000001f08027819 */ /* 0x000fc600000006ff */
[----:B------:R-:W-:-:S04]  /*224d0*/  VIADD R3, R3, 0x80 ;  /* 0x0000008003037836 */ /* 0x000fc80000000000 */
[C---:B------:R-:W-:Y:S02]  /*224e0*/  IMAD R7, R0.reuse, 0x8, R3 ;  /* 0x0000000800077824 */ /* 0x040fe400078e0203 */
[----:B------:R-:W-:Y:S02]  /*224f0*/  VIADD R0, R0, 0x1 ;  /* 0x0000000100007836 */ /* 0x000fe40000000000 */
[----:B------:R-:W0:Y:S03]  /*22500*/  SYNCS.PHASECHK.TRANS64.TRYWAIT P0, [R7+URZ], R2 ;  /* 0x00000002070075a7 */ /* 0x000e26000800017f */
[----:B------:R-:W-:-:S04]  /*22510*/  ISETP.NE.AND P1, PT, R0, 0x10, PT ;  /* 0x000000100000780c */ /* 0x000fc80003f25270 */
[----:B------:R-:W-:Y:S02]  /*22520*/  SEL R5, RZ, 0x1, P1 ;  /* 0x00000001ff057807 */ /* 0x000fe40000800000 */
[----:B------:R-:W-:Y:S02]  /*22530*/  SEL R0, R0, RZ, P1 ;  /* 0x000000ff00007207 */ /* 0x000fe40000800000 */
[----:B------:R-:W-:-:S03]  /*22540*/  LOP3.LUT R5, R8, R5, RZ, 0x3c, !PT ;  /* 0x0000000508057212 */ /* 0x000fc600078e3cff */
[----:B------:R-:W-:Y:S01]  /*22550*/  IMAD R9, R0, 0x8, R3 ;  /* 0x0000000800097824 */ /* 0x000fe200078e0203 */
[----:B------:R-:W-:Y:S01]  /*22560*/  SHF.L.U32 R4, R5, 0x1f, RZ ;  /* 0x0000001f05047819 */ /* 0x000fe200000006ff */
[----:B0-----:R-:W-:Y:S06]  /*22570*/  @!P0 BRA `(.L_x_539) ;  /* 0x0000000800a08947 */ /* 0x001fec0003800000 */
.L_x_562:
[----:B------:R-:W1:Y:S01]  /*22580*/  SYNCS.PHASECHK.TRANS64.TRYWAIT P0, [R9+URZ], R4 ;  /* 0x00000004090075a7 */ /* 0x000e62000800017f */
[----:B------:R-:W-:-:S05]  /*22590*/  VIADD R0, R0, 0x1 ;  /* 0x0000000100007836 */ /* 0x000fca0000000000 */
[----:B------:R-:W-:-:S04]  /*225a0*/  ISETP.NE.AND P1, PT, R0, 0x10, PT ;  /* 0x000000100000780c */ /* 0x000fc80003f25270 */
[----:B0-----:R-:W-:Y:S02]  /*225b0*/  SEL R2, RZ, 0x1, P1 ;  /* 0x00000001ff027807 */ /* 0x001fe40000800000 */
[----:B------:R-:W-:Y:S02]  /*225c0*/  SEL R0, R0, RZ, P1 ;  /* 0x000000ff00007207 */ /* 0x000fe40000800000 */
[----:B------:R-:W-:-:S03]  /*225d0*/  LOP3.LUT R7, R5, R2, RZ, 0x3c, !PT ;  /* 0x0000000205077212 */ /* 0x000fc600078e3cff */
[----:B------:R-:W-:Y:S01]  /*225e0*/  IMAD R6, R0, 0x8, R3 ;  /* 0x0000000800067824 */ /* 0x000fe200078e0203 */
[----:B------:R-:W-:Y:S01]  /*225f0*/  SHF.L.U32 R5, R7, 0x1f, RZ ;  /* 0x0000001f07057819 */ /* 0x000fe200000006ff */
[----:B-1----:R-:W-:Y:S06]  /*22600*/  @!P0 BRA `(.L_x_540) ;  /* 0x0000000800908947 */ /* 0x002fec0003800000 */
.L_x_563:
[----:B------:R-:W1:Y:S01]  /*22610*/  SYNCS.PHASECHK.TRANS64.TRYWAIT P0, [R6+URZ], R5 ;  /* 0x00000005060075a7 */ /* 0x000e62000800017f */
[----:B------:R-:W-:-:S05]  /*22620*/  VIADD R0, R0, 0x1 ;  /* 0x0000000100007836 */ /* 0x000fca0000000000 */
[----:B------:R-:W-:-:S04]  /*22630*/  ISETP.NE.AND P1, PT, R0, 0x10, PT ;  /* 0x000000100000780c */ /* 0x000fc80003f25270 */
[----:B------:R-:W-:Y:S02]  /*22640*/  SEL R2, RZ, 0x1, P1 ;  /* 0x00000001ff027807 */ /* 0x000fe40000800000 */
[----:B------:R-:W-:Y:S02]  /*22650*/  SEL R0, R0, RZ, P1 ;  /* 0x000000ff00007207 */ /* 0x000fe40000800000 */
[----:B------:R-:W-:-:S03]  /*22660*/  LOP3.LUT R7, R7, R2, RZ, 0x3c, !PT ;  /* 0x0000000207077212 */ /* 0x000fc600078e3cff */
[----:B0-----:R-:W-:Y:S01]  /*22670*/  IMAD R9, R0, 0x8, R3 ;  /* 0x0000000800097824 */ /* 0x001fe200078e0203 */
[----:B------:R-:W-:Y:S01]  /*22680*/  SHF.L.U32 R4, R7, 0x1f, RZ ;  /* 0x0000001f07047819 */ /* 0x000fe200000006ff */
[----:B-1----:R-:W-:Y:S06]  /*22690*/  @!P0 BRA `(.L_x_541) ;  /* 0x0000000800808947 */ /* 0x002fec0003800000 */
.L_x_564:
        /* <DEDUP_REMOVED lines=9> */
.L_x_565:
        /* <DEDUP_REMOVED lines=9> */
.L_x_566:
        /* <DEDUP_REMOVED lines=9> */
.L_x_567:
        /* <DEDUP_REMOVED lines=9> */
.L_x_568:
        /* <DEDUP_REMOVED lines=9> */
.L_x_569:
        /* <DEDUP_REMOVED lines=9> */
.L_x_570:
        /* <DEDUP_REMOVED lines=9> */
.L_x_571:
        /* <DEDUP_REMOVED lines=9> */
.L_x_572:
        /* <DEDUP_REMOVED lines=9> */
.L_x_573:
        /* <DEDUP_REMOVED lines=9> */
.L_x_574:
        /* <DEDUP_REMOVED lines=9> */
.L_x_575:
[----:B------:R-:W1:Y:S01]  /*22cd0*/  SYNCS.PHASECHK.TRANS64.TRYWAIT P0, [R6+URZ], R5 ;  /* 0x00000005060075a7 */ /* 0x000e62000800017f */
[----:B------:R-:W-:-:S05]  /*22ce0*/  VIADD R0, R0, 0x1 ;  /* 0x0000000100007836 */ /* 0x000fca0000000000 */
[----:B------:R-:W-:-:S04]  /*22cf0*/  ISETP.NE.AND P1, PT, R0, 0x10, PT ;  /* 0x000000100000780c */ /* 0x000fc80003f25270 */
[----:B------:R-:W-:Y:S02]  /*22d00*/  SEL R2, RZ, 0x1, P1 ;  /* 0x00000001ff027807 */ /* 0x000fe40000800000 */
[----:B------:R-:W-:Y:S02]  /*22d10*/  SEL R0, R0, RZ, P1 ;  /* 0x000000ff00007207 */ /* 0x000fe40000800000 */
[----:B------:R-:W-:Y:S01]  /*22d20*/  LOP3.LUT R2, R7, R2, RZ, 0x3c, !PT ;  /* 0x0000000207027212 */ /* 0x000fe200078e3cff */
[----:B-1----:R-:W-:Y:S06]  /*22d30*/  @!P0 BRA `(.L_x_553) ;  /* 0x0000000400c88947 */ /* 0x002fec0003800000 */
.L_x_576:
[----:B------:R-:W-:Y:S01]  /*22d40*/  IMAD R3, R0, 0x8, R3 ;  /* 0x0000000800037824 */ /* 0x000fe200078e0203 */
[----:B------:R-:W-:-:S07]  /*22d50*/  SHF.L.U32 R0, R2, 0x1f, RZ ;  /* 0x0000001f02007819 */ /* 0x000fce00000006ff */
.L_x_554:
[----:B--2---:R2:W3:Y:S02]  /*22d60*/  SYNCS.PHASECHK.TRANS64.TRYWAIT P0, [R3+URZ], R0 ;  /* 0x00000000030075a7 */ /* 0x0044e4000800017f */
[----:B---3--:R-:W-:Y:S05]  /*22d70*/  @!P0 NANOSLEEP.SYNCS 0x989680 ;  /* 0x009896800000895d */ /* 0x008fea0003900000 */
[----:B------:R-:W3:Y:S02]  /*22d80*/  @!P0 SYNCS.PHASECHK.TRANS64 P0, [R3+URZ], R0 ;  /* 0x00000000030085a7 */ /* 0x000ee4000800007f */
[----:B---3--:R-:W-:Y:S05]  /*22d90*/  @!P0 BRA `(.L_x_554) ;  /* 0xfffffffc00f08947 */ /* 0x008fea000383ffff */
.L_x_537:
[----:B------:R-:W-:Y:S05]  /*22da0*/  BSYNC B0 ;  /* 0x0000000000007941 */ /* 0x000fea0003800000 */
.L_x_536:
[----:B------:R-:W-:Y:S05]  /*22db0*/  EXIT ;  /* 0x000000000000794d */ /* 0x000fea0003800000 */
.L_x_18:
[----:B-1----:R-:W-:-:S04]  /*22dc0*/  IMAD.U32 R3, RZ, RZ, UR8 ;  /* 0x00000008ff037e24 */ /* 0x002fc8000f8e00ff */
[----:B------:R1:W3:Y:S03]  /*22dd0*/  SYNCS.PHASECHK.TRANS64.TRYWAIT P0, [R3+URZ], R2 ;  /* 0x00000002030075a7 */ /* 0x0002e6000800017f */
[----:B---3--:R-:W-:Y:S05]  /*22de0*/  @!P0 NANOSLEEP.SYNCS 0x989680 ;  /* 0x009896800000895d */ /* 0x008fea0003900000 */
[----:B------:R-:W3:Y:S02]  /*22df0*/  @!P0 SYNCS.PHASECHK.TRANS64 P0, [R3+URZ], R2 ;  /* 0x00000002030085a7 */ /* 0x000ee4000800007f */
[----:B---3--:R-:W-:Y:S05]  /*22e00*/  @!P0 BRA `(.L_x_18) ;  /* 0xfffffffc00ec8947 */ /* 0x008fea000383ffff */
[----:B------:R-:W-:Y:S05]  /*22e10*/  BRA `(.L_x_17) ;  /* 0xfffffdfc00b07947 */ /* 0x000fea000383ffff */
.L_x_24:
[----:B-----5:R3:W-:Y:S02]  /*22e20*/  STL [R1+0x434], R0 ;  /* 0x0004340001007387 */ /* 0x0207e40000100800 */
[----:B---3--:R-:W-:-:S04]  /*22e30*/  IMAD.U32 R0, RZ, RZ, UR10 ;  /* 0x0000000aff007e24 */ /* 0x008fc8000f8e00ff */
[----:B------:R3:W4:Y:S03]  /*22e40*/  SYNCS.PHASECHK.TRANS64.TRYWAIT P0, [R0+URZ], R5 ;  /* 0x00000005000075a7 */ /* 0x000726000800017f */
[----:B----4-:R-:W-:Y:S05]  /*22e50*/  @!P0 NANOSLEEP.SYNCS 0x989680 ;  /* 0x009896800000895d */ /* 0x010fea0003900000 */
[----:B------:R3:W4:Y:S02]  /*22e60*/  @!P0 SYNCS.PHASECHK.TRANS64 P0, [R0+URZ], R5 ;  /* 0x00000005000085a7 */ /* 0x000724000800007f */
[----:B---3--:R3:W5:Y:S02]  /*22e70*/  LDL.LU R0, [R1+0x434] ;  /* 0x0004340001007983 */ /* 0x0087640000300800 */
[----:B---34-:R-:W-:Y:S05]  /*22e80*/  @!P0 BRA `(.L_x_24) ;  /* 0xfffffffc00e48947 */ /* 0x018fea000383ffff */
[----:B------:R-:W-:Y:S05]  /*22e90*/  BRA `(.L_x_23) ;  /* 0xfffffe3c00b47947 */ /* 0x000fea000383ffff */
.L_x_523:
[----:B------:R-:W-:Y:S01]  /*22ea0*/  BSSY B1, `(.L_x_555) ;  /* 0x0000006000017945 */ /* 0x000fe20003800000 */
[----:B------:R-:W-:-:S07]  /*22eb0*/  IMAD.MOV.U32 R2, RZ, RZ, -0x1 ;  /* 0xffffffffff027424 */ /* 0x000fce00078e00ff */
[----:B------:R-:W-:Y:S05]  /*22ec0*/  WARPSYNC.COLLECTIVE R2, `(.L_x_556) ;  /* 0x00000000020c7348 */ /* 0x000fea0003c00000 */
[----:B------:R-:W-:Y:S02]  /*22ed0*/  ELECT P1, UR62, PT ;  /* 0x00000000003e782f */ /* 0x000fe40003820000 */
[----:B------:R-:W-:Y:S01]  /*22ee0*/  MOV R2, UR62 ;  /* 0x0000003e00027c02 */ /* 0x000fe20008000f00 */
[----:B------:R-:W-:Y:S10]  /*22ef0*/  ENDCOLLECTIVE ;  /* 0x000000000000791b */ /* 0x000ff40003800000 */
.L_x_556:
[----:B------:R-:W-:Y:S05]  /*22f00*/  BSYNC B1 ;  /* 0x0000000000017941 */ /* 0x000fea0003800000 */
.L_x_555:
[----:B------:R-:W-:Y:S05]  /*22f10*/  BRA `(.L_x_557) ;  /* 0xffffffe800647947 */ /* 0x000fea000383ffff */
.L_x_526:
[----:B0-----:R0:W1:Y:S02]  /*22f20*/  SYNCS.PHASECHK.TRANS64.TRYWAIT P1, [R12+URZ+0x80], R5 ;  /* 0x000080050c0075a7 */ /* 0x001064000802017f */
[----:B-1----:R-:W-:Y:S05]  /*22f30*/  @!P1 NANOSLEEP.SYNCS 0x989680 ;  /* 0x009896800000995d */ /* 0x002fea0003900000 */
[----:B------:R-:W1:Y:S02]  /*22f40*/  @!P1 SYNCS.PHASECHK.TRANS64 P1, [R12+URZ+0x80], R5 ;  /* 0x000080050c0095a7 */ /* 0x000e64000802007f */
[----:B-1----:R-:W-:Y:S05]  /*22f50*/  @!P1 BRA `(.L_x_526) ;  /* 0xfffffffc00f09947 */ /* 0x002fea000383ffff */
[----:B------:R-:W-:Y:S05]  /*22f60*/  BRA `(.L_x_558) ;  /* 0xffffffe800987947 */ /* 0x000fea000383ffff */
.L_x_535:
[----:B------:R-:W-:Y:S01]  /*22f70*/  BSSY B0, `(.L_x_559) ;  /* 0x0000006000007945 */ /* 0x000fe20003800000 */
[----:B------:R-:W-:-:S07]  /*22f80*/  IMAD.MOV.U32 R2, RZ, RZ, -0x1 ;  /* 0xffffffffff027424 */ /* 0x000fce00078e00ff */
[----:B------:R-:W-:Y:S05]  /*22f90*/  WARPSYNC.COLLECTIVE R2, `(.L_x_560) ;  /* 0x00000000020c7348 */ /* 0x000fea0003c00000 */
[----:B------:R-:W-:Y:S02]  /*22fa0*/  ELECT P1, UR62, PT ;  /* 0x00000000003e782f */ /* 0x000fe40003820000 */
[----:B------:R-:W-:Y:S01]  /*22fb0*/  MOV R2, UR62 ;  /* 0x0000003e00027c02 */ /* 0x000fe20008000f00 */
[----:B------:R-:W-:Y:S10]  /*22fc0*/  ENDCOLLECTIVE ;  /* 0x000000000000791b */ /* 0x000ff40003800000 */
.L_x_560:
[----:B------:R-:W-:Y:S05]  /*22fd0*/  BSYNC B0 ;  /* 0x0000000000007941 */ /* 0x000fea0003800000 */
.L_x_559:
[----:B------:R-:W-:Y:S01]  /*22fe0*/  PLOP3.LUT P0, PT, P1, PT, PT, 0x80, 0x0 ;  /* 0x000000000000781c */ /* 0x000fe20000f0f070 */
[----:B------:R-:W-:-:S12]  /*22ff0*/  BRA `(.L_x_561) ;  /* 0xfffffff400007947 */ /* 0x000fd8000383ffff */
.L_x_539:
[----:B0-----:R0:W1:Y:S02]  /*23000*/  SYNCS.PHASECHK.TRANS64.TRYWAIT P0, [R7+URZ], R2 ;  /* 0x00000002070075a7 */ /* 0x001064000800017f */
[----:B-1----:R-:W-:Y:S05]  /*23010*/  @!P0 NANOSLEEP.SYNCS 0x989680 ;  /* 0x009896800000895d */ /* 0x002fea0003900000 */
[----:B------:R-:W1:Y:S02]  /*23020*/  @!P0 SYNCS.PHASECHK.TRANS64 P0, [R7+URZ], R2 ;  /* 0x00000002070085a7 */ /* 0x000e64000800007f */
[----:B-1----:R-:W-:Y:S05]  /*23030*/  @!P0 BRA `(.L_x_539) ;  /* 0xfffffffc00f08947 */ /* 0x002fea000383ffff */
[----:B------:R-:W-:Y:S05]  /*23040*/  BRA `(.L_x_562) ;  /* 0xfffffff4004c7947 */ /* 0x000fea000383ffff */
.L_x_540:
[----:B0-----:R0:W1:Y:S02]  /*23050*/  SYNCS.PHASECHK.TRANS64.TRYWAIT P0, [R9+URZ], R4 ;  /* 0x00000004090075a7 */ /* 0x001064000800017f */
[----:B-1----:R-:W-:Y:S05]  /*23060*/  @!P0 NANOSLEEP.SYNCS 0x989680 ;  /* 0x009896800000895d */ /* 0x002fea0003900000 */
[----:B------:R-:W1:Y:S02]  /*23070*/  @!P0 SYNCS.PHASECHK.TRANS64 P0, [R9+URZ], R4 ;  /* 0x00000004090085a7 */ /* 0x000e64000800007f */
[----:B-1----:R-:W-:Y:S05]  /*23080*/  @!P0 BRA `(.L_x_540) ;  /* 0xfffffffc00f08947 */ /* 0x002fea000383ffff */
[----:B------:R-:W-:Y:S05]  /*23090*/  BRA `(.L_x_563) ;  /* 0xfffffff4005c7947 */ /* 0x000fea000383ffff */
.L_x_541:
[----:B0-----:R0:W1:Y:S02]  /*230a0*/  SYNCS.PHASECHK.TRANS64.TRYWAIT P0, [R6+URZ], R5 ;  /* 0x00000005060075a7 */ /* 0x001064000800017f */
[----:B-1----:R-:W-:Y:S05]  /*230b0*/  @!P0 NANOSLEEP.SYNCS 0x989680 ;  /* 0x009896800000895d */ /* 0x002fea0003900000 */
[----:B------:R-:W1:Y:S02]  /*230c0*/  @!P0 SYNCS.PHASECHK.TRANS64 P0, [R6+URZ], R5 ;  /* 0x00000005060085a7 */ /* 0x000e64000800007f */
[----:B-1----:R-:W-:Y:S05]  /*230d0*/  @!P0 BRA `(.L_x_541) ;  /* 0xfffffffc00f08947 */ /* 0x002fea000383ffff */
[----:B------:R-:W-:Y:S05]  /*230e0*/  BRA `(.L_x_564) ;  /* 0xfffffff4006c7947 */ /* 0x000fea000383ffff */
.L_x_542:
[----:B0-----:R0:W1:Y:S02]  /*230f0*/  SYNCS.PHASECHK.TRANS64.TRYWAIT P0, [R9+URZ], R4 ;  /* 0x00000004090075a7 */ /* 0x001064000800017f */
[----:B-1----:R-:W-:Y:S05]  /*23100*/  @!P0 NANOSLEEP.SYNCS 0x989680 ;  /* 0x009896800000895d */ /* 0x002fea0003900000 */
[----:B------:R-:W1:Y:S02]  /*23110*/  @!P0 SYNCS.PHASECHK.TRANS64 P0, [R9+URZ], R4 ;  /* 0x00000004090085a7 */ /* 0x000e64000800007f */
[----:B-1----:R-:W-:Y:S05]  /*23120*/  @!P0 BRA `(.L_x_542) ;  /* 0xfffffffc00f08947 */ /* 0x002fea000383ffff */
[----:B------:R-:W-:Y:S05]  /*23130*/  BRA `(.L_x_565) ;  /* 0xfffffff4007c7947 */ /* 0x000fea000383ffff */
.L_x_543:
[----:B0-----:R0:W1:Y:S02]  /*23140*/  SYNCS.PHASECHK.TRANS64.TRYWAIT P0, [R6+URZ], R5 ;  /* 0x00000005060075a7 */ /* 0x001064000800017f */
[----:B-1----:R-:W-:Y:S05]  /*23150*/  @!P0 NANOSLEEP.SYNCS 0x989680 ;  /* 0x009896800000895d */ /* 0x002fea0003900000 */
[----:B------:R-:W1:Y:S02]  /*23160*/  @!P0 SYNCS.PHASECHK.TRANS64 P0, [R6+URZ], R5 ;  /* 0x00000005060085a7 */ /* 0x000e64000800007f */
[----:B-1----:R-:W-:Y:S05]  /*23170*/  @!P0 BRA `(.L_x_543) ;  /* 0xfffffffc00f08947 */ /* 0x002fea000383ffff */
[----:B------:R-:W-:Y:S05]  /*23180*/  BRA `(.L_x_566) ;  /* 0xfffffff4008c7947 */ /* 0x000fea000383ffff */
.L_x_544:
[----:B0-----:R0:W1:Y:S02]  /*23190*/  SYNCS.PHASECHK.TRANS64.TRYWAIT P0, [R9+URZ], R4 ;  /* 0x00000004090075a7 */ /* 0x001064000800017f */
[----:B-1----:R-:W-:Y:S05]  /*231a0*/  @!P0 NANOSLEEP.SYNCS 0x989680 ;  /* 0x009896800000895d */ /* 0x002fea0003900000 */
[----:B------:R-:W1:Y:S02]  /*231b0*/  @!P0 SYNCS.PHASECHK.TRANS64 P0, [R9+URZ], R4 ;  /* 0x00000004090085a7 */ /* 0x000e64000800007f */
[----:B-1----:R-:W-:Y:S05]  /*231c0*/  @!P0 BRA `(.L_x_544) ;  /* 0xfffffffc00f08947 */ /* 0x002fea000383ffff */
[----:B------:R-:W-:Y:S05]  /*231d0*/  BRA `(.L_x_567) ;  /* 0xfffffff4009c7947 */ /* 0x000fea000383ffff */
.L_x_545:
[----:B0-----:R0:W1:Y:S02]  /*231e0*/  SYNCS.PHASECHK.TRANS64.TRYWAIT P0, [R6+URZ], R5 ;  /* 0x00000005060075a7 */ /* 0x001064000800017f */
[----:B-1----:R-:W-:Y:S05]  /*231f0*/  @!P0 NANOSLEEP.SYNCS 0x989680 ;  /* 0x009896800000895d */ /* 0x002fea0003900000 */
[----:B------:R-:W1:Y:S02]  /*23200*/  @!P0 SYNCS.PHASECHK.TRANS64 P0, [R6+URZ], R5 ;  /* 0x00000005060085a7 */ /* 0x000e64000800007f */
[----:B-1----:R-:W-:Y:S05]  /*23210*/  @!P0 BRA `(.L_x_545) ;  /* 0xfffffffc00f08947 */ /* 0x002fea000383ffff */
[----:B------:R-:W-:Y:S05]  /*23220*/  BRA `(.L_x_568) ;  /* 0xfffffff400ac7947 */ /* 0x000fea000383ffff */
.L_x_546:
[----:B0-----:R0:W1:Y:S02]  /*23230*/  SYNCS.PHASECHK.TRANS64.TRYWAIT P0, [R9+URZ], R4 ;  /* 0x00000004090075a7 */ /* 0x001064000800017f */
[----:B-1----:R-:W-:Y:S05]  /*23240*/  @!P0 NANOSLEEP.SYNCS 0x989680 ;  /* 0x009896800000895d */ /* 0x002fea0003900000 */
[----:B------:R-:W1:Y:S02]  /*23250*/  @!P0 SYNCS.PHASECHK.TRANS64 P0, [R9+URZ], R4 ;  /* 0x00000004090085a7 */ /* 0x000e64000800007f */
[----:B-1----:R-:W-:Y:S05]  /*23260*/  @!P0 BRA `(.L_x_546) ;  /* 0xfffffffc00f08947 */ /* 0x002fea000383ffff */
[----:B------:R-:W-:Y:S05]  /*23270*/  BRA `(.L_x_569) ;  /* 0xfffffff400bc7947 */ /* 0x000fea000383ffff */
.L_x_547:
[----:B0-----:R0:W1:Y:S02]  /*23280*/  SYNCS.PHASECHK.TRANS64.TRYWAIT P0, [R6+URZ], R5 ;  /* 0x00000005060075a7 */ /* 0x001064000800017f */
[----:B-1----:R-:W-:Y:S05]  /*23290*/  @!P0 NANOSLEEP.SYNCS 0x989680 ;  /* 0x009896800000895d */ /* 0x002fea0003900000 */
[----:B------:R-:W1:Y:S02]  /*232a0*/  @!P0 SYNCS.PHASECHK.TRANS64 P0, [R6+URZ], R5 ;  /* 0x00000005060085a7 */ /* 0x000e64000800007f */
[----:B-1----:R-:W-:Y:S05]  /*232b0*/  @!P0 BRA `(.L_x_547) ;  /* 0xfffffffc00f08947 */ /* 0x002fea000383ffff */
[----:B------:R-:W-:Y:S05]  /*232c0*/  BRA `(.L_x_570) ;  /* 0xfffffff400cc7947 */ /* 0x000fea000383ffff */
.L_x_548:
[----:B0-----:R0:W1:Y:S02]  /*232d0*/  SYNCS.PHASECHK.TRANS64.TRYWAIT P0, [R9+URZ], R4 ;  /* 0x00000004090075a7 */ /* 0x001064000800017f */
[----:B-1----:R-:W-:Y:S05]  /*232e0*/  @!P0 NANOSLEEP.SYNCS 0x989680 ;  /* 0x009896800000895d */ /* 0x002fea0003900000 */
[----:B------:R-:W1:Y:S02]  /*232f0*/  @!P0 SYNCS.PHASECHK.TRANS64 P0, [R9+URZ], R4 ;  /* 0x00000004090085a7 */ /* 0x000e64000800007f */
[----:B-1----:R-:W-:Y:S05]  /*23300*/  @!P0 BRA `(.L_x_548) ;  /* 0xfffffffc00f08947 */ /* 0x002fea000383ffff */
[----:B------:R-:W-:Y:S05]  /*23310*/  BRA `(.L_x_571) ;  /* 0xfffffff400dc7947 */ /* 0x000fea000383ffff */
.L_x_549:
[----:B0-----:R0:W1:Y:S02]  /*23320*/  SYNCS.PHASECHK.TRANS64.TRYWAIT P0, [R6+URZ], R5 ;  /* 0x00000005060075a7 */ /* 0x001064000800017f */
[----:B-1----:R-:W-:Y:S05]  /*23330*/  @!P0 NANOSLEEP.SYNCS 0x989680 ;  /* 0x009896800000895d */ /* 0x002fea0003900000 */
[----:B------:R-:W1:Y:S02]  /*23340*/  @!P0 SYNCS.PHASECHK.TRANS64 P0, [R6+URZ], R5 ;  /* 0x00000005060085a7 */ /* 0x000e64000800007f */
[----:B-1----:R-:W-:Y:S05]  /*23350*/  @!P0 BRA `(.L_x_549) ;  /* 0xfffffffc00f08947 */ /* 0x002fea000383ffff */
[----:B------:R-:W-:Y:S05]  /*23360*/  BRA `(.L_x_572) ;  /* 0xfffffff400ec7947 */ /* 0x000fea000383ffff */
.L_x_550:
[----:B0-----:R0:W1:Y:S02]  /*23370*/  SYNCS.PHASECHK.TRANS64.TRYWAIT P0, [R9+URZ], R4 ;  /* 0x00000004090075a7 */ /* 0x001064000800017f */
[----:B-1----:R-:W-:Y:S05]  /*23380*/  @!P0 NANOSLEEP.SYNCS 0x989680 ;  /* 0x009896800000895d */ /* 0x002fea0003900000 */
[----:B------:R-:W1:Y:S02]  /*23390*/  @!P0 SYNCS.PHASECHK.TRANS64 P0, [R9+URZ], R4 ;  /* 0x00000004090085a7 */ /* 0x000e64000800007f */
[----:B-1----:R-:W-:Y:S05]  /*233a0*/  @!P0 BRA `(.L_x_550) ;  /* 0xfffffffc00f08947 */ /* 0x002fea000383ffff */
[----:B------:R-:W-:Y:S05]  /*233b0*/  BRA `(.L_x_573) ;  /* 0xfffffff400fc7947 */ /* 0x000fea000383ffff */
.L_x_551:
[----:B0-----:R0:W1:Y:S02]  /*233c0*/  SYNCS.PHASECHK.TRANS64.TRYWAIT P0, [R6+URZ], R5 ;  /* 0x00000005060075a7 */ /* 0x001064000800017f */
[----:B-1----:R-:W-:Y:S05]  /*233d0*/  @!P0 NANOSLEEP.SYNCS 0x989680 ;  /* 0x009896800000895d */ /* 0x002fea0003900000 */
[----:B------:R-:W1:Y:S02]  /*233e0*/  @!P0 SYNCS.PHASECHK.TRANS64 P0, [R6+URZ], R5 ;  /* 0x00000005060085a7 */ /* 0x000e64000800007f */
[----:B-1----:R-:W-:Y:S05]  /*233f0*/  @!P0 BRA `(.L_x_551) ;  /* 0xfffffffc00f08947 */ /* 0x002fea000383ffff */
[----:B------:R-:W-:Y:S05]  /*23400*/  BRA `(.L_x_574) ;  /* 0xfffffff8000c7947 */ /* 0x000fea000383ffff */
.L_x_552:
[----:B0-----:R0:W1:Y:S02]  /*23410*/  SYNCS.PHASECHK.TRANS64.TRYWAIT P0, [R9+URZ], R4 ;  /* 0x00000004090075a7 */ /* 0x001064000800017f */
[----:B-1----:R-:W-:Y:S05]  /*23420*/  @!P0 NANOSLEEP.SYNCS 0x989680 ;  /* 0x009896800000895d */ /* 0x002fea0003900000 */
[----:B------:R-:W1:Y:S02]  /*23430*/  @!P0 SYNCS.PHASECHK.TRANS64 P0, [R9+URZ], R4 ;  /* 0x00000004090085a7 */ /* 0x000e64000800007f */
[----:B-1----:R-:W-:Y:S05]  /*23440*/  @!P0 BRA `(.L_x_552) ;  /* 0xfffffffc00f08947 */ /* 0x002fea000383ffff */
[----:B------:R-:W-:Y:S05]  /*23450*/  BRA `(.L_x_575) ;  /* 0xfffffff8001c7947 */ /* 0x000fea000383ffff */
.L_x_553:
[----:B-1----:R1:W2:Y:S02]  /*23460*/  SYNCS.PHASECHK.TRANS64.TRYWAIT P0, [R6+URZ], R5 ;  /* 0x00000005060075a7 */ /* 0x0022a4000800017f */
[----:B--2---:R-:W-:Y:S05]  /*23470*/  @!P0 NANOSLEEP.SYNCS 0x989680 ;  /* 0x009896800000895d */ /* 0x004fea0003900000 */
[----:B------:R-:W2:Y:S02]  /*23480*/  @!P0 SYNCS.PHASECHK.TRANS64 P0, [R6+URZ], R5 ;  /* 0x00000005060085a7 */ /* 0x000ea4000800007f */
[----:B--2---:R-:W-:Y:S05]  /*23490*/  @!P0 BRA `(.L_x_553) ;  /* 0xfffffffc00f08947 */ /* 0x004fea000383ffff */
[----:B------:R-:W-:Y:S05]  /*234a0*/  BRA `(.L_x_576) ;  /* 0xfffffff800247947 */ /* 0x000fea000383ffff */
.L_x_577:
[----:B------:R-:W-:-:S00]  /*234b0*/  BRA `(.L_x_577) ;  /* 0xfffffffc00fc7947 */ /* 0x000fc0000383ffff */
[----:B------:R-:W-:-:S00]  /*234c0*/  NOP ;  /* 0x0000000000007918 */ /* 0x000fc00000000000 */
        /* <DEDUP_REMOVED lines=11> */
.L_x_578:


//--------------------- .nv.shared._ZN7cutlass13device_kernelINS_4gemm6kernel13GemmUniversalIN4cute5tupleIJiiiiEEENS1_10collective13CollectiveMmaINS1_37MainloopSm90TmaGmmaWarpSpecializedFP8ILi16ENS5_IJNS4_1CILi1EEESB_SB_EEENS1_35KernelTmaWarpSpecializedCooperativeEEENS5_IJNSA_ILi192EEENSA_ILi240EEENSA_ILi32EEEEEENS_12float_e4m3_tENS5_IJlSB_lEEESJ_SK_NS4_8TiledMMAINS4_8MMA_AtomIJNS4_4SM904GMMA30MMA_64x16x32_F32E4M3E4M3_SS_TNILNSO_7ScaleInE1ELSQ_1EEEEEENS4_6LayoutINS5_IJNSA_ILi2EEESB_SB_EEENS5_IJSB_NSA_ILi0EEESW_EEEEENS5_IJNS4_10UnderscoreESZ_SZ_EEEEENS4_13SM90_TMA_LOADENS4_14ComposedLayoutINS4_7SwizzleILi1ELi4ELi3EEENS4_18smem_ptr_flag_bitsILi8EEENST_INS5_IJNSA_ILi8EEESH_EEENS5_IJSH_SB_EEEEEEEvNS4_8identityES12_S1C_vS1D_EENS_8epilogue10collective6detail29Sm90TmaWarpSpecializedAdapterINS1G_15DefaultEpilogueISJ_SK_SK_NS1F_6thread17LinearCombinationISJ_Li1EffLNS1K_9ScaleType4KindE0ELNS_15FloatRoundStyleE2ESJ_EENS1_15EpilogueDefaultEEEEEvvEEEEvNT_6ParamsE --------------------------
	.section	.nv.shared._ZN7cutlass13device_kernelINS_4gemm6kernel13GemmUniversalIN4cute5tupleIJiiiiEEENS1_10collective13CollectiveMmaINS1_37MainloopSm90TmaGmmaWarpSpecializedFP8ILi16ENS5_IJNS4_1CILi1EEESB_SB_EEENS1_35KernelTmaWarpSpecializedCooperativeEEENS5_IJNSA_ILi192EEENSA_ILi240EEENSA_ILi32EEEEEENS_12float_e4m3_tENS5_IJlSB_lEEESJ_SK_NS4_8TiledMMAINS4_8MMA_AtomIJNS4_4SM904GMMA30MMA_64x16x32_F32E4M3E4M3_SS_TNILNSO_7ScaleInE1ELSQ_1EEEEEENS4_6LayoutINS5_IJNSA_ILi2EEESB_SB_EEENS5_IJSB_NSA_ILi0EEESW_EEEEENS5_IJNS4_10UnderscoreESZ_SZ_EEEEENS4_13SM90_TMA_LOADENS4_14ComposedLayoutINS4_7SwizzleILi1ELi4ELi3EEENS4_18smem_ptr_flag_bitsILi8EEENST_INS5_IJNSA_ILi8EEESH_EEENS5_IJSH_SB_EEEEEEEvNS4_8identityES12_S1C_vS1D_EENS_8epilogue10collective6detail29Sm90TmaWarpSpecializedAdapterINS1G_15DefaultEpilogueISJ_SK_SK_NS1F_6thread17LinearCombinationISJ_Li1EffLNS1K_9ScaleType4KindE0ELNS_15FloatRoundStyleE2ESJ_EENS1_15EpilogueDefaultEEEEEvvEEEEvNT_6ParamsE,"aw",@nobits
	.sectionflags	@""
	.align	16
	.zero		1024


//--------------------- .nv.shared.reserved.0     --------------------------
	.section	.nv.shared.reserved.0,"aw",@nobits
	.weak		__nv_reservedSMEM_offset_0_alias
	.size		__nv_reservedSMEM_offset_0_alias, 0, 0
	.other		__nv_reservedSMEM_offset_0_alias,@"STO_CUDA_RESERVED_SHARED STV_DEFAULT"
__nv_reservedSMEM_offset_0_alias:
	.zero		0


//--------------------- .nv.global                --------------------------
	.section	.nv.global,"aw",@nobits
.nv.global:
	.type		_ZN39_INTERNAL_927f888d_4_k_cu_4c59e60f_61124cute1_E,@object
	.size		_ZN39_INTERNAL_927f888d_4_k_cu_4c59e60f_61124cute1_E,(_ZN39_INTERNAL_927f888d_4_k_cu_4c59e60f_61124cuda3std3__45__cpo6cbeginE - _ZN39_INTERNAL_927f888d_4_k_cu_4c59e60f_61124cute1_E)
_ZN39_INTERNAL_927f888d_4_k_cu_4c59e60f_61124cute1_E:
	.zero		1
	.type		_ZN39_INTERNAL_927f888d_4_k_cu_4c59e60f_61124cuda3std3__45__cpo6cbeginE,@object
	.size		_ZN39_INTERNAL_927f888d_4_k_cu_4c59e60f_61124cuda3std3__45__cpo6cbeginE,(_ZN39_INTERNAL_927f888d_4_k_cu_4c59e60f_61124cuda3std3__48in_placeE - _ZN39_INTERNAL_927f888d_4_k_cu_4c59e60f_61124cuda3std3__45__cpo6cbeginE)
_ZN39_INTERNAL_927f888d_4_k_cu_4c59e60f_61124cuda3std3__45__cpo6cbeginE:
	.zero		1
	.type		_ZN39_INTERNAL_927f888d_4_k_cu_4c59e60f_61124cuda3std3__48in_placeE,@object
	.size		_ZN39_INTERNAL_927f888d_4_k_cu_4c59e60f_61124cuda3std3__48in_placeE,(_ZN39_INTERNAL_927f888d_4_k_cu_4c59e60f_61124cuda3std6ranges3__45__cpo9iter_moveE - _ZN39_INTERNAL_927f888d_4_k_cu_4c59e60f_61124cuda3std3__48in_placeE)
_ZN39_INTERNAL_927f888d_4_k_cu_4c59e60f_61124cuda3std3__48in_placeE:
	.zero		1
	.type		_ZN39_INTERNAL_927f888d_4_k_cu_4c59e60f_61124cuda3std6ranges3__45__cpo9iter_moveE,@object
	.size		_ZN39_INTERNAL_927f888d_4_k_cu_4c59e60f_61124cuda3std6ranges3__45__cpo9iter_moveE,(_ZN39_INTERNAL_927f888d_4_k_cu_4c59e60f_61124cuda3std3__45__cpo5beginE - _ZN39_INTERNAL_927f888d_4_k_cu_4c59e60f_61124cuda3std6ranges3__45__cpo9iter_moveE)
_ZN39_INTERNAL_927f888d_4_k_cu_4c59e60f_61124cuda3std6ranges3__45__cpo9iter_moveE:
	.zero		1
	.type		_ZN39_INTERNAL_927f888d_4_k_cu_4c59e60f_61124cuda3std3__45__cpo5beginE,@object
	.size		_ZN39_INTERNAL_927f888d_4_k_cu_4c59e60f_61124cuda3std3__45__cpo5beginE,(_ZN39_INTERNAL_927f888d_4_k_cu_4c59e60f_61124cuda3std3__441_GLOBAL__N__927f888d_4_k_cu_4c59e60f_61126ignoreE - _ZN39_INTERNAL_927f888d_4_k_cu_4c59e60f_61124cuda3std3__45__cpo5beginE)
_ZN39_INTERNAL_927f888d_4_k_cu_4c59e60f_61124cuda3std3__45__cpo5beginE:
	.zero		1
	.type		_ZN39_INTERNAL_927f888d_4_k_cu_4c59e60f_61124cuda3std3__441_GLOBAL__N__927f888d_4_k_cu_4c59e60f_61126ignoreE,@object
	.size		_ZN39_INTERNAL_927f888d_4_k_cu_4c59e60f_61124cuda3std3__441_GLOBAL__N__927f888d_4_k_cu_4c59e60f_61126ignoreE,(_ZN39_INTERNAL_927f888d_4_k_cu_4c59e60f_61124cute7productE - _ZN39_INTERNAL_927f888d_4_k_cu_4c59e60f_61124cuda3std3__441_GLOBAL__N__927f888d_4_k_cu_4c59e60f_61126ignoreE)
_ZN39_INTERNAL_927f888d_4_k_cu_4c59e60f_61124cuda3std3__441_GLOBAL__N__927f888d_4_k_cu_4c59e60f_61126ignoreE:
	.zero		1
	.type		_ZN39_INTERNAL_927f888d_4_k_cu_4c59e60f_61124cute7productE,@object
	.size		_ZN39_INTERNAL_927f888d_4_k_cu_4c59e60f_61124cute7productE,(_ZN39_INTERNAL_927f888d_4_k_cu_4c59e60f_61124cuda3std3__45__cpo3endE - _ZN39_INTERNAL_927f888d_4_k_cu_4c59e60f_61124cute7productE)
_ZN39_INTERNAL_927f888d_4_k_cu_4c59e60f_61124cute7productE:
	.zero		1
	.type		_ZN39_INTERNAL_927f888d_4_k_cu_4c59e60f_61124cuda3std3__45__cpo3endE,@object
	.size		_ZN39_INTERNAL_927f888d_4_k_cu_4c59e60f_61124cuda3std3__45__cpo3endE,(_ZN39_INTERNAL_927f888d_4_k_cu_4c59e60f_61124cuda3std3__419piecewise_constructE - _ZN39_INTERNAL_927f888d_4_k_cu_4c59e60f_61124cuda3std3__45__cpo3endE)
_ZN39_INTERNAL_927f888d_4_k_cu_4c59e60f_61124cuda3std3__45__cpo3endE:
	.zero		1
	.type		_ZN39_INTERNAL_927f888d_4_k_cu_4c59e60f_61124cuda3std3__419piecewise_constructE,@object
	.size		_ZN39_INTERNAL_927f888d_4_k_cu_4c59e60f_61124cuda3std3__419piecewise_constructE,(_ZN39_INTERNAL_927f888d_4_k_cu_4c59e60f_61124cuda3std3__45__cpo4cendE - _ZN39_INTERNAL_927f888d_4_k_cu_4c59e60f_61124cuda3std3__419piecewise_constructE)
_ZN39_INTERNAL_927f888d_4_k_cu_4c59e60f_61124cuda3std3__419piecewise_constructE:
	.zero		1
	.type		_ZN39_INTERNAL_927f888d_4_k_cu_4c59e60f_61124cuda3std3__45__cpo4cendE,@object
	.size		_ZN39_INTERNAL_927f888d_4_k_cu_4c59e60f_61124cuda3std3__45__cpo4cendE,(_ZN39_INTERNAL_927f888d_4_k_cu_4c59e60f_61124cuda3std6ranges3__45__cpo4swapE - _ZN39_INTERNAL_927f888d_4_k_cu_4c59e60f_61124cuda3std3__45__cpo4cendE)
_ZN39_INTERNAL_927f888d_4_k_cu_4c59e60f_61124cuda3std3__45__cpo4cendE:
	.zero		1
	.type		_ZN39_INTERNAL_927f888d_4_k_cu_4c59e60f_61124cuda3std6ranges3__45__cpo4swapE,@object
	.size		_ZN39_INTERNAL_927f888d_4_k_cu_4c59e60f_61124cuda3std6ranges3__45__cpo4swapE,(.L_7 - _ZN39_INTERNAL_927f888d_4_k_cu_4c59e60f_61124cuda3std6ranges3__45__cpo4swapE)
_ZN39_INTERNAL_927f888d_4_k_cu_4c59e60f_61124cuda3std6ranges3__45__cpo4swapE:
	.zero		1
.L_7:


//--------------------- .nv.constant0._ZN7cutlass13device_kernelINS_4gemm6kernel13GemmUniversalIN4cute5tupleIJiiiiEEENS1_10collective13CollectiveMmaINS1_37MainloopSm90TmaGmmaWarpSpecializedFP8ILi16ENS5_IJNS4_1CILi1EEESB_SB_EEENS1_35KernelTmaWarpSpecializedCooperativeEEENS5_IJNSA_ILi192EEENSA_ILi240EEENSA_ILi32EEEEEENS_12float_e4m3_tENS5_IJlSB_lEEESJ_SK_NS4_8TiledMMAINS4_8MMA_AtomIJNS4_4SM904GMMA30MMA_64x16x32_F32E4M3E4M3_SS_TNILNSO_7ScaleInE1ELSQ_1EEEEEENS4_6LayoutINS5_IJNSA_ILi2EEESB_SB_EEENS5_IJSB_NSA_ILi0EEESW_EEEEENS5_IJNS4_10UnderscoreESZ_SZ_EEEEENS4_13SM90_TMA_LOADENS4_14ComposedLayoutINS4_7SwizzleILi1ELi4ELi3EEENS4_18smem_ptr_flag_bitsILi8EEENST_INS5_IJNSA_ILi8EEESH_EEENS5_IJSH_SB_EEEEEEEvNS4_8identityES12_S1C_vS1D_EENS_8epilogue10collective6detail29Sm90TmaWarpSpecializedAdapterINS1G_15DefaultEpilogueISJ_SK_SK_NS1F_6thread17LinearCombinationISJ_Li1EffLNS1K_9ScaleType4KindE0ELNS_15FloatRoundStyleE2ESJ_EENS1_15EpilogueDefaultEEEEEvvEEEEvNT_6ParamsE --------------------------
	.section	.nv.constant0._ZN7cutlass13device_kernelINS_4gemm6kernel13GemmUniversalIN4cute5tupleIJiiiiEEENS1_10collective13CollectiveMmaINS1_37MainloopSm90TmaGmmaWarpSpecializedFP8ILi16ENS5_IJNS4_1CILi1EEESB_SB_EEENS1_35KernelTmaWarpSpecializedCooperativeEEENS5_IJNSA_ILi192EEENSA_ILi240EEENSA_ILi32EEEEEENS_12float_e4m3_tENS5_IJlSB_lEEESJ_SK_NS4_8TiledMMAINS4_8MMA_AtomIJNS4_4SM904GMMA30MMA_64x16x32_F32E4M3E4M3_SS_TNILNSO_7ScaleInE1ELSQ_1EEEEEENS4_6LayoutINS5_IJNSA_ILi2EEESB_SB_EEENS5_IJSB_NSA_ILi0EEESW_EEEEENS5_IJNS4_10UnderscoreESZ_SZ_EEEEENS4_13SM90_TMA_LOADENS4_14ComposedLayoutINS4_7SwizzleILi1ELi4ELi3EEENS4_18smem_ptr_flag_bitsILi8EEENST_INS5_IJNSA_ILi8EEESH_EEENS5_IJSH_SB_EEEEEEEvNS4_8identityES12_S1C_vS1D_EENS_8epilogue10collective6detail29Sm90TmaWarpSpecializedAdapterINS1G_15DefaultEpilogueISJ_SK_SK_NS1F_6thread17LinearCombinationISJ_Li1EffLNS1K_9ScaleType4KindE0ELNS_15FloatRoundStyleE2ESJ_EENS1_15EpilogueDefaultEEEEEvvEEEEvNT_6ParamsE,"a",@progbits
	.sectionflags	@""
	.align	4
.nv.constant0._ZN7cutlass13device_kernelINS_4gemm6kernel13GemmUniversalIN4cute5tupleIJiiiiEEENS1_10collective13CollectiveMmaINS1_37MainloopSm90TmaGmmaWarpSpecializedFP8ILi16ENS5_IJNS4_1CILi1EEESB_SB_EEENS1_35KernelTmaWarpSpecializedCooperativeEEENS5_IJNSA_ILi192EEENSA_ILi240EEENSA_ILi32EEEEEENS_12float_e4m3_tENS5_IJlSB_lEEESJ_SK_NS4_8TiledMMAINS4_8MMA_AtomIJNS4_4SM904GMMA30MMA_64x16x32_F32E4M3E4M3_SS_TNILNSO_7ScaleInE1ELSQ_1EEEEEENS4_6LayoutINS5_IJNSA_ILi2EEESB_SB_EEENS5_IJSB_NSA_ILi0EEESW_EEEEENS5_IJNS4_10UnderscoreESZ_SZ_EEEEENS4_13SM90_TMA_LOADENS4_14ComposedLayoutINS4_7SwizzleILi1ELi4ELi3EEENS4_18smem_ptr_flag_bitsILi8EEENST_INS5_IJNSA_ILi8EEESH_EEENS5_IJSH_SB_EEEEEEEvNS4_8identityES12_S1C_vS1D_EENS_8epilogue10collective6detail29Sm90TmaWarpSpecializedAdapterINS1G_15DefaultEpilogueISJ_SK_SK_NS1F_6thread17LinearCombinationISJ_Li1EffLNS1K_9ScaleType4KindE0ELNS_15FloatRoundStyleE2ESJ_EENS1_15EpilogueDefaultEEEEEvvEEEEvNT_6ParamsE:
	.zero		1664


//--------------------- SYMBOLS --------------------------

	.type		.nv.reservedSmem.offset0,@object
	.size		.nv.reservedSmem.offset0,0x4
